//
// Generated by NVIDIA NVVM Compiler
//
// Compiler Build ID: CL-36424714
// Cuda compilation tools, release 13.0, V13.0.88
// Based on NVVM 20.0.0
//

.version 9.0
.target sm_100
.address_size 64

	// .globl	_Z9vectorAddPKfS0_Pfi
.extern .shared .align 16 .b8 sdata[];

.visible .entry _Z9vectorAddPKfS0_Pfi(
	.param .u64 .ptr .align 1 _Z9vectorAddPKfS0_Pfi_param_0,
	.param .u64 .ptr .align 1 _Z9vectorAddPKfS0_Pfi_param_1,
	.param .u64 .ptr .align 1 _Z9vectorAddPKfS0_Pfi_param_2,
	.param .u32 _Z9vectorAddPKfS0_Pfi_param_3
)
{
	.reg .pred 	%p<2>;
	.reg .b32 	%r<6>;
	.reg .b32 	%f<4>;
	.reg .b64 	%rd<11>;

	ld.param.u64 	%rd1, [_Z9vectorAddPKfS0_Pfi_param_0];
	ld.param.u64 	%rd2, [_Z9vectorAddPKfS0_Pfi_param_1];
	ld.param.u64 	%rd3, [_Z9vectorAddPKfS0_Pfi_param_2];
	ld.param.u32 	%r2, [_Z9vectorAddPKfS0_Pfi_param_3];
	mov.u32 	%r3, %ctaid.x;
	mov.u32 	%r4, %ntid.x;
	mov.u32 	%r5, %tid.x;
	mad.lo.s32 	%r1, %r3, %r4, %r5;
	setp.ge.s32 	%p1, %r1, %r2;
	@%p1 bra 	$L__BB0_2;
	cvta.to.global.u64 	%rd4, %rd1;
	cvta.to.global.u64 	%rd5, %rd2;
	cvta.to.global.u64 	%rd6, %rd3;
	mul.wide.s32 	%rd7, %r1, 4;
	add.s64 	%rd8, %rd4, %rd7;
	ld.global.f32 	%f1, [%rd8];
	add.s64 	%rd9, %rd5, %rd7;
	ld.global.f32 	%f2, [%rd9];
	add.f32 	%f3, %f1, %f2;
	add.s64 	%rd10, %rd6, %rd7;
	st.global.f32 	[%rd10], %f3;
$L__BB0_2:
	ret;

}
	// .globl	_Z9vectorSubPKfS0_Pfi
.visible .entry _Z9vectorSubPKfS0_Pfi(
	.param .u64 .ptr .align 1 _Z9vectorSubPKfS0_Pfi_param_0,
	.param .u64 .ptr .align 1 _Z9vectorSubPKfS0_Pfi_param_1,
	.param .u64 .ptr .align 1 _Z9vectorSubPKfS0_Pfi_param_2,
	.param .u32 _Z9vectorSubPKfS0_Pfi_param_3
)
{
	.reg .pred 	%p<2>;
	.reg .b32 	%r<6>;
	.reg .b32 	%f<4>;
	.reg .b64 	%rd<11>;

	ld.param.u64 	%rd1, [_Z9vectorSubPKfS0_Pfi_param_0];
	ld.param.u64 	%rd2, [_Z9vectorSubPKfS0_Pfi_param_1];
	ld.param.u64 	%rd3, [_Z9vectorSubPKfS0_Pfi_param_2];
	ld.param.u32 	%r2, [_Z9vectorSubPKfS0_Pfi_param_3];
	mov.u32 	%r3, %ctaid.x;
	mov.u32 	%r4, %ntid.x;
	mov.u32 	%r5, %tid.x;
	mad.lo.s32 	%r1, %r3, %r4, %r5;
	setp.ge.s32 	%p1, %r1, %r2;
	@%p1 bra 	$L__BB1_2;
	cvta.to.global.u64 	%rd4, %rd1;
	cvta.to.global.u64 	%rd5, %rd2;
	cvta.to.global.u64 	%rd6, %rd3;
	mul.wide.s32 	%rd7, %r1, 4;
	add.s64 	%rd8, %rd4, %rd7;
	ld.global.f32 	%f1, [%rd8];
	add.s64 	%rd9, %rd5, %rd7;
	ld.global.f32 	%f2, [%rd9];
	sub.f32 	%f3, %f1, %f2;
	add.s64 	%rd10, %rd6, %rd7;
	st.global.f32 	[%rd10], %f3;
$L__BB1_2:
	ret;

}
	// .globl	_Z9vectorMulPKfS0_Pfi
.visible .entry _Z9vectorMulPKfS0_Pfi(
	.param .u64 .ptr .align 1 _Z9vectorMulPKfS0_Pfi_param_0,
	.param .u64 .ptr .align 1 _Z9vectorMulPKfS0_Pfi_param_1,
	.param .u64 .ptr .align 1 _Z9vectorMulPKfS0_Pfi_param_2,
	.param .u32 _Z9vectorMulPKfS0_Pfi_param_3
)
{
	.reg .pred 	%p<2>;
	.reg .b32 	%r<6>;
	.reg .b32 	%f<4>;
	.reg .b64 	%rd<11>;

	ld.param.u64 	%rd1, [_Z9vectorMulPKfS0_Pfi_param_0];
	ld.param.u64 	%rd2, [_Z9vectorMulPKfS0_Pfi_param_1];
	ld.param.u64 	%rd3, [_Z9vectorMulPKfS0_Pfi_param_2];
	ld.param.u32 	%r2, [_Z9vectorMulPKfS0_Pfi_param_3];
	mov.u32 	%r3, %ctaid.x;
	mov.u32 	%r4, %ntid.x;
	mov.u32 	%r5, %tid.x;
	mad.lo.s32 	%r1, %r3, %r4, %r5;
	setp.ge.s32 	%p1, %r1, %r2;
	@%p1 bra 	$L__BB2_2;
	cvta.to.global.u64 	%rd4, %rd1;
	cvta.to.global.u64 	%rd5, %rd2;
	cvta.to.global.u64 	%rd6, %rd3;
	mul.wide.s32 	%rd7, %r1, 4;
	add.s64 	%rd8, %rd4, %rd7;
	ld.global.f32 	%f1, [%rd8];
	add.s64 	%rd9, %rd5, %rd7;
	ld.global.f32 	%f2, [%rd9];
	mul.f32 	%f3, %f1, %f2;
	add.s64 	%rd10, %rd6, %rd7;
	st.global.f32 	[%rd10], %f3;
$L__BB2_2:
	ret;

}
	// .globl	_Z9vectorDivPKfS0_Pfi
.visible .entry _Z9vectorDivPKfS0_Pfi(
	.param .u64 .ptr .align 1 _Z9vectorDivPKfS0_Pfi_param_0,
	.param .u64 .ptr .align 1 _Z9vectorDivPKfS0_Pfi_param_1,
	.param .u64 .ptr .align 1 _Z9vectorDivPKfS0_Pfi_param_2,
	.param .u32 _Z9vectorDivPKfS0_Pfi_param_3
)
{
	.reg .pred 	%p<2>;
	.reg .b32 	%r<6>;
	.reg .b32 	%f<4>;
	.reg .b64 	%rd<11>;

	ld.param.u64 	%rd1, [_Z9vectorDivPKfS0_Pfi_param_0];
	ld.param.u64 	%rd2, [_Z9vectorDivPKfS0_Pfi_param_1];
	ld.param.u64 	%rd3, [_Z9vectorDivPKfS0_Pfi_param_2];
	ld.param.u32 	%r2, [_Z9vectorDivPKfS0_Pfi_param_3];
	mov.u32 	%r3, %ctaid.x;
	mov.u32 	%r4, %ntid.x;
	mov.u32 	%r5, %tid.x;
	mad.lo.s32 	%r1, %r3, %r4, %r5;
	setp.ge.s32 	%p1, %r1, %r2;
	@%p1 bra 	$L__BB3_2;
	cvta.to.global.u64 	%rd4, %rd1;
	cvta.to.global.u64 	%rd5, %rd2;
	cvta.to.global.u64 	%rd6, %rd3;
	mul.wide.s32 	%rd7, %r1, 4;
	add.s64 	%rd8, %rd4, %rd7;
	ld.global.f32 	%f1, [%rd8];
	add.s64 	%rd9, %rd5, %rd7;
	ld.global.f32 	%f2, [%rd9];
	div.rn.f32 	%f3, %f1, %f2;
	add.s64 	%rd10, %rd6, %rd7;
	st.global.f32 	[%rd10], %f3;
$L__BB3_2:
	ret;

}
	// .globl	_Z15vectorAddScalarPKffPfi
.visible .entry _Z15vectorAddScalarPKffPfi(
	.param .u64 .ptr .align 1 _Z15vectorAddScalarPKffPfi_param_0,
	.param .f32 _Z15vectorAddScalarPKffPfi_param_1,
	.param .u64 .ptr .align 1 _Z15vectorAddScalarPKffPfi_param_2,
	.param .u32 _Z15vectorAddScalarPKffPfi_param_3
)
{
	.reg .pred 	%p<2>;
	.reg .b32 	%r<6>;
	.reg .b32 	%f<4>;
	.reg .b64 	%rd<8>;

	ld.param.u64 	%rd1, [_Z15vectorAddScalarPKffPfi_param_0];
	ld.param.f32 	%f1, [_Z15vectorAddScalarPKffPfi_param_1];
	ld.param.u64 	%rd2, [_Z15vectorAddScalarPKffPfi_param_2];
	ld.param.u32 	%r2, [_Z15vectorAddScalarPKffPfi_param_3];
	mov.u32 	%r3, %ctaid.x;
	mov.u32 	%r4, %ntid.x;
	mov.u32 	%r5, %tid.x;
	mad.lo.s32 	%r1, %r3, %r4, %r5;
	setp.ge.s32 	%p1, %r1, %r2;
	@%p1 bra 	$L__BB4_2;
	cvta.to.global.u64 	%rd3, %rd1;
	cvta.to.global.u64 	%rd4, %rd2;
	mul.wide.s32 	%rd5, %r1, 4;
	add.s64 	%rd6, %rd3, %rd5;
	ld.global.f32 	%f2, [%rd6];
	add.f32 	%f3, %f1, %f2;
	add.s64 	%rd7, %rd4, %rd5;
	st.global.f32 	[%rd7], %f3;
$L__BB4_2:
	ret;

}
	// .globl	_Z15vectorMulScalarPKffPfi
.visible .entry _Z15vectorMulScalarPKffPfi(
	.param .u64 .ptr .align 1 _Z15vectorMulScalarPKffPfi_param_0,
	.param .f32 _Z15vectorMulScalarPKffPfi_param_1,
	.param .u64 .ptr .align 1 _Z15vectorMulScalarPKffPfi_param_2,
	.param .u32 _Z15vectorMulScalarPKffPfi_param_3
)
{
	.reg .pred 	%p<2>;
	.reg .b32 	%r<6>;
	.reg .b32 	%f<4>;
	.reg .b64 	%rd<8>;

	ld.param.u64 	%rd1, [_Z15vectorMulScalarPKffPfi_param_0];
	ld.param.f32 	%f1, [_Z15vectorMulScalarPKffPfi_param_1];
	ld.param.u64 	%rd2, [_Z15vectorMulScalarPKffPfi_param_2];
	ld.param.u32 	%r2, [_Z15vectorMulScalarPKffPfi_param_3];
	mov.u32 	%r3, %ctaid.x;
	mov.u32 	%r4, %ntid.x;
	mov.u32 	%r5, %tid.x;
	mad.lo.s32 	%r1, %r3, %r4, %r5;
	setp.ge.s32 	%p1, %r1, %r2;
	@%p1 bra 	$L__BB5_2;
	cvta.to.global.u64 	%rd3, %rd1;
	cvta.to.global.u64 	%rd4, %rd2;
	mul.wide.s32 	%rd5, %r1, 4;
	add.s64 	%rd6, %rd3, %rd5;
	ld.global.f32 	%f2, [%rd6];
	mul.f32 	%f3, %f1, %f2;
	add.s64 	%rd7, %rd4, %rd5;
	st.global.f32 	[%rd7], %f3;
$L__BB5_2:
	ret;

}
	// .globl	_Z10vectorReLUPKfPfi
.visible .entry _Z10vectorReLUPKfPfi(
	.param .u64 .ptr .align 1 _Z10vectorReLUPKfPfi_param_0,
	.param .u64 .ptr .align 1 _Z10vectorReLUPKfPfi_param_1,
	.param .u32 _Z10vectorReLUPKfPfi_param_2
)
{
	.reg .pred 	%p<2>;
	.reg .b32 	%r<6>;
	.reg .b32 	%f<3>;
	.reg .b64 	%rd<8>;

	ld.param.u64 	%rd1, [_Z10vectorReLUPKfPfi_param_0];
	ld.param.u64 	%rd2, [_Z10vectorReLUPKfPfi_param_1];
	ld.param.u32 	%r2, [_Z10vectorReLUPKfPfi_param_2];
	mov.u32 	%r3, %ctaid.x;
	mov.u32 	%r4, %ntid.x;
	mov.u32 	%r5, %tid.x;
	mad.lo.s32 	%r1, %r3, %r4, %r5;
	setp.ge.s32 	%p1, %r1, %r2;
	@%p1 bra 	$L__BB6_2;
	cvta.to.global.u64 	%rd3, %rd1;
	cvta.to.global.u64 	%rd4, %rd2;
	mul.wide.s32 	%rd5, %r1, 4;
	add.s64 	%rd6, %rd3, %rd5;
	ld.global.f32 	%f1, [%rd6];
	max.f32 	%f2, %f1, 0f00000000;
	add.s64 	%rd7, %rd4, %rd5;
	st.global.f32 	[%rd7], %f2;
$L__BB6_2:
	ret;

}
	// .globl	_Z18vectorReLUGradientPKfPfi
.visible .entry _Z18vectorReLUGradientPKfPfi(
	.param .u64 .ptr .align 1 _Z18vectorReLUGradientPKfPfi_param_0,
	.param .u64 .ptr .align 1 _Z18vectorReLUGradientPKfPfi_param_1,
	.param .u32 _Z18vectorReLUGradientPKfPfi_param_2
)
{
	.reg .pred 	%p<3>;
	.reg .b32 	%r<6>;
	.reg .b32 	%f<3>;
	.reg .b64 	%rd<8>;

	ld.param.u64 	%rd1, [_Z18vectorReLUGradientPKfPfi_param_0];
	ld.param.u64 	%rd2, [_Z18vectorReLUGradientPKfPfi_param_1];
	ld.param.u32 	%r2, [_Z18vectorReLUGradientPKfPfi_param_2];
	mov.u32 	%r3, %ctaid.x;
	mov.u32 	%r4, %ntid.x;
	mov.u32 	%r5, %tid.x;
	mad.lo.s32 	%r1, %r3, %r4, %r5;
	setp.ge.s32 	%p1, %r1, %r2;
	@%p1 bra 	$L__BB7_2;
	cvta.to.global.u64 	%rd3, %rd1;
	cvta.to.global.u64 	%rd4, %rd2;
	mul.wide.s32 	%rd5, %r1, 4;
	add.s64 	%rd6, %rd3, %rd5;
	ld.global.f32 	%f1, [%rd6];
	setp.gt.f32 	%p2, %f1, 0f00000000;
	selp.f32 	%f2, 0f3F800000, 0f00000000, %p2;
	add.s64 	%rd7, %rd4, %rd5;
	st.global.f32 	[%rd7], %f2;
$L__BB7_2:
	ret;

}
	// .globl	_Z13vectorSigmoidPKfPfi
.visible .entry _Z13vectorSigmoidPKfPfi(
	.param .u64 .ptr .align 1 _Z13vectorSigmoidPKfPfi_param_0,
	.param .u64 .ptr .align 1 _Z13vectorSigmoidPKfPfi_param_1,
	.param .u32 _Z13vectorSigmoidPKfPfi_param_2
)
{
	.reg .pred 	%p<2>;
	.reg .b32 	%r<8>;
	.reg .b32 	%f<15>;
	.reg .b64 	%rd<8>;

	ld.param.u64 	%rd1, [_Z13vectorSigmoidPKfPfi_param_0];
	ld.param.u64 	%rd2, [_Z13vectorSigmoidPKfPfi_param_1];
	ld.param.u32 	%r2, [_Z13vectorSigmoidPKfPfi_param_2];
	mov.u32 	%r3, %ctaid.x;
	mov.u32 	%r4, %ntid.x;
	mov.u32 	%r5, %tid.x;
	mad.lo.s32 	%r1, %r3, %r4, %r5;
	setp.ge.s32 	%p1, %r1, %r2;
	@%p1 bra 	$L__BB8_2;
	cvta.to.global.u64 	%rd3, %rd1;
	cvta.to.global.u64 	%rd4, %rd2;
	mul.wide.s32 	%rd5, %r1, 4;
	add.s64 	%rd6, %rd3, %rd5;
	ld.global.f32 	%f1, [%rd6];
	fma.rn.f32 	%f2, %f1, 0fBBBB989D, 0f3F000000;
	cvt.sat.f32.f32 	%f3, %f2;
	mov.f32 	%f4, 0f4B400001;
	mov.f32 	%f5, 0f437C0000;
	fma.rm.f32 	%f6, %f3, %f5, %f4;
	add.f32 	%f7, %f6, 0fCB40007F;
	neg.f32 	%f8, %f7;
	fma.rn.f32 	%f9, %f1, 0fBFB8AA3B, %f8;
	fma.rn.f32 	%f10, %f1, 0fB2A57060, %f9;
	mov.b32 	%r6, %f6;
	shl.b32 	%r7, %r6, 23;
	mov.b32 	%f11, %r7;
	ex2.approx.ftz.f32 	%f12, %f10;
	fma.rn.f32 	%f13, %f12, %f11, 0f3F800000;
	rcp.rn.f32 	%f14, %f13;
	add.s64 	%rd7, %rd4, %rd5;
	st.global.f32 	[%rd7], %f14;
$L__BB8_2:
	ret;

}
	// .globl	_Z10vectorTanhPKfPfi
.visible .entry _Z10vectorTanhPKfPfi(
	.param .u64 .ptr .align 1 _Z10vectorTanhPKfPfi_param_0,
	.param .u64 .ptr .align 1 _Z10vectorTanhPKfPfi_param_1,
	.param .u32 _Z10vectorTanhPKfPfi_param_2
)
{
	.reg .pred 	%p<4>;
	.reg .b32 	%r<6>;
	.reg .b32 	%f<17>;
	.reg .b64 	%rd<8>;

	ld.param.u64 	%rd1, [_Z10vectorTanhPKfPfi_param_0];
	ld.param.u64 	%rd2, [_Z10vectorTanhPKfPfi_param_1];
	ld.param.u32 	%r2, [_Z10vectorTanhPKfPfi_param_2];
	mov.u32 	%r3, %ctaid.x;
	mov.u32 	%r4, %ntid.x;
	mov.u32 	%r5, %tid.x;
	mad.lo.s32 	%r1, %r3, %r4, %r5;
	setp.ge.s32 	%p1, %r1, %r2;
	@%p1 bra 	$L__BB9_2;
	cvta.to.global.u64 	%rd3, %rd1;
	cvta.to.global.u64 	%rd4, %rd2;
	mul.wide.s32 	%rd5, %r1, 4;
	add.s64 	%rd6, %rd3, %rd5;
	ld.global.f32 	%f1, [%rd6];
	abs.f32 	%f2, %f1;
	mul.f32 	%f3, %f2, 0f4038AA3B;
	ex2.approx.ftz.f32 	%f4, %f3;
	add.f32 	%f5, %f4, 0f3F800000;
	rcp.approx.ftz.f32 	%f6, %f5;
	fma.rn.f32 	%f7, %f6, 0fC0000000, 0f3F800000;
	setp.ge.f32 	%p2, %f2, 0f41102CB4;
	selp.f32 	%f8, 0f3F800000, %f7, %p2;
	copysign.f32 	%f9, %f1, %f8;
	mul.f32 	%f10, %f1, %f1;
	fma.rn.f32 	%f11, %f10, 0f3C80F082, 0fBD563CAE;
	fma.rn.f32 	%f12, %f11, %f10, 0f3E085941;
	fma.rn.f32 	%f13, %f12, %f10, 0fBEAAA9ED;
	fma.rn.f32 	%f14, %f13, %f10, 0f00000000;
	fma.rn.f32 	%f15, %f14, %f1, %f1;
	setp.ge.f32 	%p3, %f2, 0f3F19999A;
	selp.f32 	%f16, %f9, %f15, %p3;
	add.s64 	%rd7, %rd4, %rd5;
	st.global.f32 	[%rd7], %f16;
$L__BB9_2:
	ret;

}
	// .globl	_Z9vectorSumPKfPfi
.visible .entry _Z9vectorSumPKfPfi(
	.param .u64 .ptr .align 1 _Z9vectorSumPKfPfi_param_0,
	.param .u64 .ptr .align 1 _Z9vectorSumPKfPfi_param_1,
	.param .u32 _Z9vectorSumPKfPfi_param_2
)
{
	.reg .pred 	%p<6>;
	.reg .b32 	%r<14>;
	.reg .b32 	%f<10>;
	.reg .b64 	%rd<7>;

	ld.param.u64 	%rd1, [_Z9vectorSumPKfPfi_param_0];
	ld.param.u64 	%rd2, [_Z9vectorSumPKfPfi_param_1];
	ld.param.u32 	%r7, [_Z9vectorSumPKfPfi_param_2];
	mov.u32 	%r1, %tid.x;
	mov.u32 	%r8, %ctaid.x;
	mov.u32 	%r13, %ntid.x;
	mad.lo.s32 	%r3, %r8, %r13, %r1;
	setp.ge.u32 	%p1, %r3, %r7;
	mov.f32 	%f9, 0f00000000;
	@%p1 bra 	$L__BB10_2;
	cvta.to.global.u64 	%rd3, %rd1;
	mul.wide.u32 	%rd4, %r3, 4;
	add.s64 	%rd5, %rd3, %rd4;
	ld.global.f32 	%f9, [%rd5];
$L__BB10_2:
	shl.b32 	%r9, %r1, 2;
	mov.u32 	%r10, sdata;
	add.s32 	%r4, %r10, %r9;
	st.shared.f32 	[%r4], %f9;
	bar.sync 	0;
	setp.lt.u32 	%p2, %r13, 2;
	@%p2 bra 	$L__BB10_6;
$L__BB10_3:
	shr.u32 	%r6, %r13, 1;
	setp.ge.u32 	%p3, %r1, %r6;
	@%p3 bra 	$L__BB10_5;
	shl.b32 	%r11, %r6, 2;
	add.s32 	%r12, %r4, %r11;
	ld.shared.f32 	%f4, [%r12];
	ld.shared.f32 	%f5, [%r4];
	add.f32 	%f6, %f4, %f5;
	st.shared.f32 	[%r4], %f6;
$L__BB10_5:
	bar.sync 	0;
	setp.gt.u32 	%p4, %r13, 3;
	mov.u32 	%r13, %r6;
	@%p4 bra 	$L__BB10_3;
$L__BB10_6:
	setp.ne.s32 	%p5, %r1, 0;
	@%p5 bra 	$L__BB10_8;
	ld.shared.f32 	%f7, [sdata];
	cvta.to.global.u64 	%rd6, %rd2;
	atom.global.add.f32 	%f8, [%rd6], %f7;
$L__BB10_8:
	ret;

}
	// .globl	_Z10vectorMeanPKfPfi
.visible .entry _Z10vectorMeanPKfPfi(
	.param .u64 .ptr .align 1 _Z10vectorMeanPKfPfi_param_0,
	.param .u64 .ptr .align 1 _Z10vectorMeanPKfPfi_param_1,
	.param .u32 _Z10vectorMeanPKfPfi_param_2
)
{
	.reg .pred 	%p<6>;
	.reg .b32 	%r<14>;
	.reg .b32 	%f<12>;
	.reg .b64 	%rd<7>;

	ld.param.u64 	%rd1, [_Z10vectorMeanPKfPfi_param_0];
	ld.param.u64 	%rd2, [_Z10vectorMeanPKfPfi_param_1];
	ld.param.u32 	%r7, [_Z10vectorMeanPKfPfi_param_2];
	mov.u32 	%r1, %tid.x;
	mov.u32 	%r8, %ctaid.x;
	mov.u32 	%r13, %ntid.x;
	mad.lo.s32 	%r3, %r8, %r13, %r1;
	setp.ge.u32 	%p1, %r3, %r7;
	mov.f32 	%f11, 0f00000000;
	@%p1 bra 	$L__BB11_2;
	cvta.to.global.u64 	%rd3, %rd1;
	mul.wide.u32 	%rd4, %r3, 4;
	add.s64 	%rd5, %rd3, %rd4;
	ld.global.f32 	%f11, [%rd5];
$L__BB11_2:
	shl.b32 	%r9, %r1, 2;
	mov.u32 	%r10, sdata;
	add.s32 	%r4, %r10, %r9;
	st.shared.f32 	[%r4], %f11;
	bar.sync 	0;
	setp.lt.u32 	%p2, %r13, 2;
	@%p2 bra 	$L__BB11_6;
$L__BB11_3:
	shr.u32 	%r6, %r13, 1;
	setp.ge.u32 	%p3, %r1, %r6;
	@%p3 bra 	$L__BB11_5;
	shl.b32 	%r11, %r6, 2;
	add.s32 	%r12, %r4, %r11;
	ld.shared.f32 	%f4, [%r12];
	ld.shared.f32 	%f5, [%r4];
	add.f32 	%f6, %f4, %f5;
	st.shared.f32 	[%r4], %f6;
$L__BB11_5:
	bar.sync 	0;
	setp.gt.u32 	%p4, %r13, 3;
	mov.u32 	%r13, %r6;
	@%p4 bra 	$L__BB11_3;
$L__BB11_6:
	setp.ne.s32 	%p5, %r1, 0;
	@%p5 bra 	$L__BB11_8;
	ld.shared.f32 	%f7, [sdata];
	cvt.rn.f32.s32 	%f8, %r7;
	div.rn.f32 	%f9, %f7, %f8;
	cvta.to.global.u64 	%rd6, %rd2;
	atom.global.add.f32 	%f10, [%rd6], %f9;
$L__BB11_8:
	ret;

}
	// .globl	_Z9vectorMaxPKfPfi
.visible .entry _Z9vectorMaxPKfPfi(
	.param .u64 .ptr .align 1 _Z9vectorMaxPKfPfi_param_0,
	.param .u64 .ptr .align 1 _Z9vectorMaxPKfPfi_param_1,
	.param .u32 _Z9vectorMaxPKfPfi_param_2
)
{
	.reg .pred 	%p<7>;
	.reg .b32 	%r<17>;
	.reg .b32 	%f<14>;
	.reg .b64 	%rd<7>;

	ld.param.u64 	%rd2, [_Z9vectorMaxPKfPfi_param_0];
	ld.param.u64 	%rd3, [_Z9vectorMaxPKfPfi_param_1];
	ld.param.u32 	%r7, [_Z9vectorMaxPKfPfi_param_2];
	cvta.to.global.u64 	%rd1, %rd3;
	mov.u32 	%r1, %tid.x;
	mov.u32 	%r8, %ctaid.x;
	mov.u32 	%r16, %ntid.x;
	mad.lo.s32 	%r3, %r8, %r16, %r1;
	setp.ge.u32 	%p1, %r3, %r7;
	mov.f32 	%f12, 0fFF800000;
	@%p1 bra 	$L__BB12_2;
	cvta.to.global.u64 	%rd4, %rd2;
	mul.wide.u32 	%rd5, %r3, 4;
	add.s64 	%rd6, %rd4, %rd5;
	ld.global.f32 	%f12, [%rd6];
$L__BB12_2:
	shl.b32 	%r9, %r1, 2;
	mov.u32 	%r10, sdata;
	add.s32 	%r4, %r10, %r9;
	st.shared.f32 	[%r4], %f12;
	bar.sync 	0;
	setp.lt.u32 	%p2, %r16, 2;
	@%p2 bra 	$L__BB12_6;
$L__BB12_3:
	shr.u32 	%r6, %r16, 1;
	setp.ge.u32 	%p3, %r1, %r6;
	@%p3 bra 	$L__BB12_5;
	ld.shared.f32 	%f8, [%r4];
	shl.b32 	%r11, %r6, 2;
	add.s32 	%r12, %r4, %r11;
	ld.shared.f32 	%f9, [%r12];
	max.f32 	%f10, %f8, %f9;
	st.shared.f32 	[%r4], %f10;
$L__BB12_5:
	bar.sync 	0;
	setp.gt.u32 	%p4, %r16, 3;
	mov.u32 	%r16, %r6;
	@%p4 bra 	$L__BB12_3;
$L__BB12_6:
	setp.ne.s32 	%p5, %r1, 0;
	@%p5 bra 	$L__BB12_9;
	ld.global.f32 	%f13, [%rd1];
	ld.shared.f32 	%f4, [sdata];
$L__BB12_8:
	mov.b32 	%r13, %f13;
	max.f32 	%f11, %f13, %f4;
	mov.b32 	%r14, %f11;
	atom.relaxed.global.cas.b32 	%r15, [%rd1], %r13, %r14;
	cvt.rn.f32.s32 	%f6, %r15;
	setp.neu.f32 	%p6, %f13, %f6;
	mov.f32 	%f13, %f6;
	@%p6 bra 	$L__BB12_8;
$L__BB12_9:
	ret;

}
	// .globl	_Z9vectorMinPKfPfi
.visible .entry _Z9vectorMinPKfPfi(
	.param .u64 .ptr .align 1 _Z9vectorMinPKfPfi_param_0,
	.param .u64 .ptr .align 1 _Z9vectorMinPKfPfi_param_1,
	.param .u32 _Z9vectorMinPKfPfi_param_2
)
{
	.reg .pred 	%p<7>;
	.reg .b32 	%r<17>;
	.reg .b32 	%f<14>;
	.reg .b64 	%rd<7>;

	ld.param.u64 	%rd2, [_Z9vectorMinPKfPfi_param_0];
	ld.param.u64 	%rd3, [_Z9vectorMinPKfPfi_param_1];
	ld.param.u32 	%r7, [_Z9vectorMinPKfPfi_param_2];
	cvta.to.global.u64 	%rd1, %rd3;
	mov.u32 	%r1, %tid.x;
	mov.u32 	%r8, %ctaid.x;
	mov.u32 	%r16, %ntid.x;
	mad.lo.s32 	%r3, %r8, %r16, %r1;
	setp.ge.u32 	%p1, %r3, %r7;
	mov.f32 	%f12, 0f7F800000;
	@%p1 bra 	$L__BB13_2;
	cvta.to.global.u64 	%rd4, %rd2;
	mul.wide.u32 	%rd5, %r3, 4;
	add.s64 	%rd6, %rd4, %rd5;
	ld.global.f32 	%f12, [%rd6];
$L__BB13_2:
	shl.b32 	%r9, %r1, 2;
	mov.u32 	%r10, sdata;
	add.s32 	%r4, %r10, %r9;
	st.shared.f32 	[%r4], %f12;
	bar.sync 	0;
	setp.lt.u32 	%p2, %r16, 2;
	@%p2 bra 	$L__BB13_6;
$L__BB13_3:
	shr.u32 	%r6, %r16, 1;
	setp.ge.u32 	%p3, %r1, %r6;
	@%p3 bra 	$L__BB13_5;
	ld.shared.f32 	%f8, [%r4];
	shl.b32 	%r11, %r6, 2;
	add.s32 	%r12, %r4, %r11;
	ld.shared.f32 	%f9, [%r12];
	min.f32 	%f10, %f8, %f9;
	st.shared.f32 	[%r4], %f10;
$L__BB13_5:
	bar.sync 	0;
	setp.gt.u32 	%p4, %r16, 3;
	mov.u32 	%r16, %r6;
	@%p4 bra 	$L__BB13_3;
$L__BB13_6:
	setp.ne.s32 	%p5, %r1, 0;
	@%p5 bra 	$L__BB13_9;
	ld.global.f32 	%f13, [%rd1];
	ld.shared.f32 	%f4, [sdata];
$L__BB13_8:
	mov.b32 	%r13, %f13;
	min.f32 	%f11, %f13, %f4;
	mov.b32 	%r14, %f11;
	atom.relaxed.global.cas.b32 	%r15, [%rd1], %r13, %r14;
	cvt.rn.f32.s32 	%f6, %r15;
	setp.neu.f32 	%p6, %f13, %f6;
	mov.f32 	%f13, %f6;
	@%p6 bra 	$L__BB13_8;
$L__BB13_9:
	ret;

}
	// .globl	_Z9vectorDotPKfS0_Pfi
.visible .entry _Z9vectorDotPKfS0_Pfi(
	.param .u64 .ptr .align 1 _Z9vectorDotPKfS0_Pfi_param_0,
	.param .u64 .ptr .align 1 _Z9vectorDotPKfS0_Pfi_param_1,
	.param .u64 .ptr .align 1 _Z9vectorDotPKfS0_Pfi_param_2,
	.param .u32 _Z9vectorDotPKfS0_Pfi_param_3
)
{
	.reg .pred 	%p<6>;
	.reg .b32 	%r<14>;
	.reg .b32 	%f<12>;
	.reg .b64 	%rd<10>;

	ld.param.u64 	%rd1, [_Z9vectorDotPKfS0_Pfi_param_0];
	ld.param.u64 	%rd2, [_Z9vectorDotPKfS0_Pfi_param_1];
	ld.param.u64 	%rd3, [_Z9vectorDotPKfS0_Pfi_param_2];
	ld.param.u32 	%r7, [_Z9vectorDotPKfS0_Pfi_param_3];
	mov.u32 	%r1, %tid.x;
	mov.u32 	%r8, %ctaid.x;
	mov.u32 	%r13, %ntid.x;
	mad.lo.s32 	%r3, %r8, %r13, %r1;
	setp.ge.u32 	%p1, %r3, %r7;
	mov.f32 	%f11, 0f00000000;
	@%p1 bra 	$L__BB14_2;
	cvta.to.global.u64 	%rd4, %rd1;
	cvta.to.global.u64 	%rd5, %rd2;
	mul.wide.u32 	%rd6, %r3, 4;
	add.s64 	%rd7, %rd4, %rd6;
	ld.global.f32 	%f4, [%rd7];
	add.s64 	%rd8, %rd5, %rd6;
	ld.global.f32 	%f5, [%rd8];
	mul.f32 	%f11, %f4, %f5;
$L__BB14_2:
	shl.b32 	%r9, %r1, 2;
	mov.u32 	%r10, sdata;
	add.s32 	%r4, %r10, %r9;
	st.shared.f32 	[%r4], %f11;
	bar.sync 	0;
	setp.lt.u32 	%p2, %r13, 2;
	@%p2 bra 	$L__BB14_6;
$L__BB14_3:
	shr.u32 	%r6, %r13, 1;
	setp.ge.u32 	%p3, %r1, %r6;
	@%p3 bra 	$L__BB14_5;
	shl.b32 	%r11, %r6, 2;
	add.s32 	%r12, %r4, %r11;
	ld.shared.f32 	%f6, [%r12];
	ld.shared.f32 	%f7, [%r4];
	add.f32 	%f8, %f6, %f7;
	st.shared.f32 	[%r4], %f8;
$L__BB14_5:
	bar.sync 	0;
	setp.gt.u32 	%p4, %r13, 3;
	mov.u32 	%r13, %r6;
	@%p4 bra 	$L__BB14_3;
$L__BB14_6:
	setp.ne.s32 	%p5, %r1, 0;
	@%p5 bra 	$L__BB14_8;
	ld.shared.f32 	%f9, [sdata];
	cvta.to.global.u64 	%rd9, %rd3;
	atom.global.add.f32 	%f10, [%rd9], %f9;
$L__BB14_8:
	ret;

}
	// .globl	_Z19vectorNormL2SquaredPKfPfi
.visible .entry _Z19vectorNormL2SquaredPKfPfi(
	.param .u64 .ptr .align 1 _Z19vectorNormL2SquaredPKfPfi_param_0,
	.param .u64 .ptr .align 1 _Z19vectorNormL2SquaredPKfPfi_param_1,
	.param .u32 _Z19vectorNormL2SquaredPKfPfi_param_2
)
{
	.reg .pred 	%p<6>;
	.reg .b32 	%r<14>;
	.reg .b32 	%f<11>;
	.reg .b64 	%rd<7>;

	ld.param.u64 	%rd1, [_Z19vectorNormL2SquaredPKfPfi_param_0];
	ld.param.u64 	%rd2, [_Z19vectorNormL2SquaredPKfPfi_param_1];
	ld.param.u32 	%r7, [_Z19vectorNormL2SquaredPKfPfi_param_2];
	mov.u32 	%r1, %tid.x;
	mov.u32 	%r8, %ctaid.x;
	mov.u32 	%r13, %ntid.x;
	mad.lo.s32 	%r3, %r8, %r13, %r1;
	setp.ge.u32 	%p1, %r3, %r7;
	mov.f32 	%f10, 0f00000000;
	@%p1 bra 	$L__BB15_2;
	cvta.to.global.u64 	%rd3, %rd1;
	mul.wide.u32 	%rd4, %r3, 4;
	add.s64 	%rd5, %rd3, %rd4;
	ld.global.f32 	%f10, [%rd5];
$L__BB15_2:
	mul.f32 	%f4, %f10, %f10;
	shl.b32 	%r9, %r1, 2;
	mov.u32 	%r10, sdata;
	add.s32 	%r4, %r10, %r9;
	st.shared.f32 	[%r4], %f4;
	bar.sync 	0;
	setp.lt.u32 	%p2, %r13, 2;
	@%p2 bra 	$L__BB15_6;
$L__BB15_3:
	shr.u32 	%r6, %r13, 1;
	setp.ge.u32 	%p3, %r1, %r6;
	@%p3 bra 	$L__BB15_5;
	shl.b32 	%r11, %r6, 2;
	add.s32 	%r12, %r4, %r11;
	ld.shared.f32 	%f5, [%r12];
	ld.shared.f32 	%f6, [%r4];
	add.f32 	%f7, %f5, %f6;
	st.shared.f32 	[%r4], %f7;
$L__BB15_5:
	bar.sync 	0;
	setp.gt.u32 	%p4, %r13, 3;
	mov.u32 	%r13, %r6;
	@%p4 bra 	$L__BB15_3;
$L__BB15_6:
	setp.ne.s32 	%p5, %r1, 0;
	@%p5 bra 	$L__BB15_8;
	ld.shared.f32 	%f8, [sdata];
	cvta.to.global.u64 	%rd6, %rd2;
	atom.global.add.f32 	%f9, [%rd6], %f8;
$L__BB15_8:
	ret;

}
	// .globl	_Z10vectorFillPffi
.visible .entry _Z10vectorFillPffi(
	.param .u64 .ptr .align 1 _Z10vectorFillPffi_param_0,
	.param .f32 _Z10vectorFillPffi_param_1,
	.param .u32 _Z10vectorFillPffi_param_2
)
{
	.reg .pred 	%p<2>;
	.reg .b32 	%r<6>;
	.reg .b32 	%f<2>;
	.reg .b64 	%rd<5>;

	ld.param.u64 	%rd1, [_Z10vectorFillPffi_param_0];
	ld.param.f32 	%f1, [_Z10vectorFillPffi_param_1];
	ld.param.u32 	%r2, [_Z10vectorFillPffi_param_2];
	mov.u32 	%r3, %ctaid.x;
	mov.u32 	%r4, %ntid.x;
	mov.u32 	%r5, %tid.x;
	mad.lo.s32 	%r1, %r3, %r4, %r5;
	setp.ge.s32 	%p1, %r1, %r2;
	@%p1 bra 	$L__BB16_2;
	cvta.to.global.u64 	%rd2, %rd1;
	mul.wide.s32 	%rd3, %r1, 4;
	add.s64 	%rd4, %rd2, %rd3;
	st.global.f32 	[%rd4], %f1;
$L__BB16_2:
	ret;

}
	// .globl	_Z10vectorCopyPKfPfi
.visible .entry _Z10vectorCopyPKfPfi(
	.param .u64 .ptr .align 1 _Z10vectorCopyPKfPfi_param_0,
	.param .u64 .ptr .align 1 _Z10vectorCopyPKfPfi_param_1,
	.param .u32 _Z10vectorCopyPKfPfi_param_2
)
{
	.reg .pred 	%p<2>;
	.reg .b32 	%r<6>;
	.reg .b32 	%f<2>;
	.reg .b64 	%rd<8>;

	ld.param.u64 	%rd1, [_Z10vectorCopyPKfPfi_param_0];
	ld.param.u64 	%rd2, [_Z10vectorCopyPKfPfi_param_1];
	ld.param.u32 	%r2, [_Z10vectorCopyPKfPfi_param_2];
	mov.u32 	%r3, %ctaid.x;
	mov.u32 	%r4, %ntid.x;
	mov.u32 	%r5, %tid.x;
	mad.lo.s32 	%r1, %r3, %r4, %r5;
	setp.ge.s32 	%p1, %r1, %r2;
	@%p1 bra 	$L__BB17_2;
	cvta.to.global.u64 	%rd3, %rd1;
	cvta.to.global.u64 	%rd4, %rd2;
	mul.wide.s32 	%rd5, %r1, 4;
	add.s64 	%rd6, %rd3, %rd5;
	ld.global.f32 	%f1, [%rd6];
	add.s64 	%rd7, %rd4, %rd5;
	st.global.f32 	[%rd7], %f1;
$L__BB17_2:
	ret;

}
	// .globl	_Z11vectorClampPKfPfffi
.visible .entry _Z11vectorClampPKfPfffi(
	.param .u64 .ptr .align 1 _Z11vectorClampPKfPfffi_param_0,
	.param .u64 .ptr .align 1 _Z11vectorClampPKfPfffi_param_1,
	.param .f32 _Z11vectorClampPKfPfffi_param_2,
	.param .f32 _Z11vectorClampPKfPfffi_param_3,
	.param .u32 _Z11vectorClampPKfPfffi_param_4
)
{
	.reg .pred 	%p<2>;
	.reg .b32 	%r<6>;
	.reg .b32 	%f<6>;
	.reg .b64 	%rd<8>;

	ld.param.u64 	%rd1, [_Z11vectorClampPKfPfffi_param_0];
	ld.param.u64 	%rd2, [_Z11vectorClampPKfPfffi_param_1];
	ld.param.f32 	%f1, [_Z11vectorClampPKfPfffi_param_2];
	ld.param.f32 	%f2, [_Z11vectorClampPKfPfffi_param_3];
	ld.param.u32 	%r2, [_Z11vectorClampPKfPfffi_param_4];
	mov.u32 	%r3, %ctaid.x;
	mov.u32 	%r4, %ntid.x;
	mov.u32 	%r5, %tid.x;
	mad.lo.s32 	%r1, %r3, %r4, %r5;
	setp.ge.s32 	%p1, %r1, %r2;
	@%p1 bra 	$L__BB18_2;
	cvta.to.global.u64 	%rd3, %rd1;
	cvta.to.global.u64 	%rd4, %rd2;
	mul.wide.s32 	%rd5, %r1, 4;
	add.s64 	%rd6, %rd3, %rd5;
	ld.global.f32 	%f3, [%rd6];
	max.f32 	%f4, %f3, %f1;
	min.f32 	%f5, %f4, %f2;
	add.s64 	%rd7, %rd4, %rd5;
	st.global.f32 	[%rd7], %f5;
$L__BB18_2:
	ret;

}


// ===== COMPILED SASS (sm_100) =====

	.target	sm_100

	.elftype	@"ET_EXEC"


//--------------------- .note.nv.tkinfo           --------------------------
	.section	.note.nv.tkinfo,"",@"SHT_NOTE"
	.sectionflags	@"SHF_NOTE_NV_TKINFO"
	.tkinfo
        /*0018*/ 	.word	0x00000002
        /*0030*/ 	.string	""
        /*0030*/ 	.string	"ptxas"
        /*0030*/ 	.string	"Cuda compilation tools, release 13.0, V13.0.88"
        /*0030*/ 	.string	"Build cuda_13.0.r13.0/compiler.36424714_0"
        /*0030*/ 	.string	"-arch sm_100 -m 64 "



//--------------------- .note.nv.cuinfo           --------------------------
	.section	.note.nv.cuinfo,"",@"SHT_NOTE"
	.sectionflags	@"SHF_NOTE_NV_CUINFO"
        /*0018*/ 	.short	0x0002
        /*001a*/ 	.short	0x0064
        /*001c*/ 	.short	0x0082
	.zero		2


//--------------------- .nv.info                  --------------------------
	.section	.nv.info,"",@"SHT_CUDA_INFO"
	.align	4


	//----- nvinfo : EIATTR_REGCOUNT
	.align		4
        /*0000*/ 	.byte	0x04, 0x2f
        /*0002*/ 	.short	(.L_1 - .L_0)
	.align		4
.L_0:
        /*0004*/ 	.word	index@(_Z9vectorAddPKfS0_Pfi)
        /*0008*/ 	.word	0x0000000c


	//----- nvinfo : EIATTR_FRAME_SIZE
	.align		4
.L_1:
        /*000c*/ 	.byte	0x04, 0x11
        /*000e*/ 	.short	(.L_3 - .L_2)
	.align		4
.L_2:
        /*0010*/ 	.word	index@(_Z9vectorAddPKfS0_Pfi)
        /*0014*/ 	.word	0x00000000


	//----- nvinfo : EIATTR_REGCOUNT
	.align		4
.L_3:
        /*0018*/ 	.byte	0x04, 0x2f
        /*001a*/ 	.short	(.L_5 - .L_4)
	.align		4
.L_4:
        /*001c*/ 	.word	index@(_Z9vectorSubPKfS0_Pfi)
        /*0020*/ 	.word	0x0000000c


	//----- nvinfo : EIATTR_FRAME_SIZE
	.align		4
.L_5:
        /*0024*/ 	.byte	0x04, 0x11
        /*0026*/ 	.short	(.L_7 - .L_6)
	.align		4
.L_6:
        /*0028*/ 	.word	index@(_Z9vectorSubPKfS0_Pfi)
        /*002c*/ 	.word	0x00000000


	//----- nvinfo : EIATTR_REGCOUNT
	.align		4
.L_7:
        /*0030*/ 	.byte	0x04, 0x2f
        /*0032*/ 	.short	(.L_9 - .L_8)
	.align		4
.L_8:
        /*0034*/ 	.word	index@(_Z9vectorMulPKfS0_Pfi)
        /*0038*/ 	.word	0x0000000c


	//----- nvinfo : EIATTR_FRAME_SIZE
	.align		4
.L_9:
        /*003c*/ 	.byte	0x04, 0x11
        /*003e*/ 	.short	(.L_11 - .L_10)
	.align		4
.L_10:
        /*0040*/ 	.word	index@(_Z9vectorMulPKfS0_Pfi)
        /*0044*/ 	.word	0x00000000


	//----- nvinfo : EIATTR_REGCOUNT
	.align		4
.L_11:
        /*0048*/ 	.byte	0x04, 0x2f
        /*004a*/ 	.short	(.L_13 - .L_12)
	.align		4
.L_12:
        /*004c*/ 	.word	index@(_Z9vectorDivPKfS0_Pfi)
        /*0050*/ 	.word	0x00000010


	//----- nvinfo : EIATTR_FRAME_SIZE
	.align		4
.L_13:
        /*0054*/ 	.byte	0x04, 0x11
        /*0056*/ 	.short	(.L_15 - .L_14)
	.align		4
.L_14:
        /*0058*/ 	.word	index@($__internal_2_$__cuda_sm3x_div_rn_noftz_f32_slowpath)
        /*005c*/ 	.word	0x00000000


	//----- nvinfo : EIATTR_FRAME_SIZE
	.align		4
.L_15:
        /*0060*/ 	.byte	0x04, 0x11
        /*0062*/ 	.short	(.L_17 - .L_16)
	.align		4
.L_16:
        /*0064*/ 	.word	index@(_Z9vectorDivPKfS0_Pfi)
        /*0068*/ 	.word	0x00000000


	//----- nvinfo : EIATTR_REGCOUNT
	.align		4
.L_17:
        /*006c*/ 	.byte	0x04, 0x2f
        /*006e*/ 	.short	(.L_19 - .L_18)
	.align		4
.L_18:
        /*0070*/ 	.word	index@(_Z15vectorAddScalarPKffPfi)
        /*0074*/ 	.word	0x0000000a


	//----- nvinfo : EIATTR_FRAME_SIZE
	.align		4
.L_19:
        /*0078*/ 	.byte	0x04, 0x11
        /*007a*/ 	.short	(.L_21 - .L_20)
	.align		4
.L_20:
        /*007c*/ 	.word	index@(_Z15vectorAddScalarPKffPfi)
        /*0080*/ 	.word	0x00000000


	//----- nvinfo : EIATTR_REGCOUNT
	.align		4
.L_21:
        /*0084*/ 	.byte	0x04, 0x2f
        /*0086*/ 	.short	(.L_23 - .L_22)
	.align		4
.L_22:
        /*0088*/ 	.word	index@(_Z15vectorMulScalarPKffPfi)
        /*008c*/ 	.word	0x0000000a


	//----- nvinfo : EIATTR_FRAME_SIZE
	.align		4
.L_23:
        /*0090*/ 	.byte	0x04, 0x11
        /*0092*/ 	.short	(.L_25 - .L_24)
	.align		4
.L_24:
        /*0094*/ 	.word	index@(_Z15vectorMulScalarPKffPfi)
        /*0098*/ 	.word	0x00000000


	//----- nvinfo : EIATTR_REGCOUNT
	.align		4
.L_25:
        /*009c*/ 	.byte	0x04, 0x2f
        /*009e*/ 	.short	(.L_27 - .L_26)
	.align		4
.L_26:
        /*00a0*/ 	.word	index@(_Z10vectorReLUPKfPfi)
        /*00a4*/ 	.word	0x0000000a


	//----- nvinfo : EIATTR_FRAME_SIZE
	.align		4
.L_27:
        /*00a8*/ 	.byte	0x04, 0x11
        /*00aa*/ 	.short	(.L_29 - .L_28)
	.align		4
.L_28:
        /*00ac*/ 	.word	index@(_Z10vectorReLUPKfPfi)
        /*00b0*/ 	.word	0x00000000


	//----- nvinfo : EIATTR_REGCOUNT
	.align		4
.L_29:
        /*00b4*/ 	.byte	0x04, 0x2f
        /*00b6*/ 	.short	(.L_31 - .L_30)
	.align		4
.L_30:
        /*00b8*/ 	.word	index@(_Z18vectorReLUGradientPKfPfi)
        /*00bc*/ 	.word	0x0000000a


	//----- nvinfo : EIATTR_FRAME_SIZE
	.align		4
.L_31:
        /*00c0*/ 	.byte	0x04, 0x11
        /*00c2*/ 	.short	(.L_33 - .L_32)
	.align		4
.L_32:
        /*00c4*/ 	.word	index@(_Z18vectorReLUGradientPKfPfi)
        /*00c8*/ 	.word	0x00000000


	//----- nvinfo : EIATTR_REGCOUNT
	.align		4
.L_33:
        /*00cc*/ 	.byte	0x04, 0x2f
        /*00ce*/ 	.short	(.L_35 - .L_34)
	.align		4
.L_34:
        /*00d0*/ 	.word	index@(_Z13vectorSigmoidPKfPfi)
        /*00d4*/ 	.word	0x0000000e


	//----- nvinfo : EIATTR_FRAME_SIZE
	.align		4
.L_35:
        /*00d8*/ 	.byte	0x04, 0x11
        /*00da*/ 	.short	(.L_37 - .L_36)
	.align		4
.L_36:
        /*00dc*/ 	.word	index@($__internal_1_$__cuda_sm20_rcp_rn_f32_slowpath)
        /*00e0*/ 	.word	0x00000000


	//----- nvinfo : EIATTR_FRAME_SIZE
	.align		4
.L_37:
        /*00e4*/ 	.byte	0x04, 0x11
        /*00e6*/ 	.short	(.L_39 - .L_38)
	.align		4
.L_38:
        /*00e8*/ 	.word	index@(_Z13vectorSigmoidPKfPfi)
        /*00ec*/ 	.word	0x00000000


	//----- nvinfo : EIATTR_REGCOUNT
	.align		4
.L_39:
        /*00f0*/ 	.byte	0x04, 0x2f
        /*00f2*/ 	.short	(.L_41 - .L_40)
	.align		4
.L_40:
        /*00f4*/ 	.word	index@(_Z10vectorTanhPKfPfi)
        /*00f8*/ 	.word	0x0000000e


	//----- nvinfo : EIATTR_FRAME_SIZE
	.align		4
.L_41:
        /*00fc*/ 	.byte	0x04, 0x11
        /*00fe*/ 	.short	(.L_43 - .L_42)
	.align		4
.L_42:
        /*0100*/ 	.word	index@(_Z10vectorTanhPKfPfi)
        /*0104*/ 	.word	0x00000000


	//----- nvinfo : EIATTR_REGCOUNT
	.align		4
.L_43:
        /*0108*/ 	.byte	0x04, 0x2f
        /*010a*/ 	.short	(.L_45 - .L_44)
	.align		4
.L_44:
        /*010c*/ 	.word	index@(_Z9vectorSumPKfPfi)
        /*0110*/ 	.word	0x0000000a


	//----- nvinfo : EIATTR_FRAME_SIZE
	.align		4
.L_45:
        /*0114*/ 	.byte	0x04, 0x11
        /*0116*/ 	.short	(.L_47 - .L_46)
	.align		4
.L_46:
        /*0118*/ 	.word	index@(_Z9vectorSumPKfPfi)
        /*011c*/ 	.word	0x00000000


	//----- nvinfo : EIATTR_REGCOUNT
	.align		4
.L_47:
        /*0120*/ 	.byte	0x04, 0x2f
        /*0122*/ 	.short	(.L_49 - .L_48)
	.align		4
.L_48:
        /*0124*/ 	.word	index@(_Z10vectorMeanPKfPfi)
        /*0128*/ 	.word	0x0000000e


	//----- nvinfo : EIATTR_FRAME_SIZE
	.align		4
.L_49:
        /*012c*/ 	.byte	0x04, 0x11
        /*012e*/ 	.short	(.L_51 - .L_50)
	.align		4
.L_50:
        /*0130*/ 	.word	index@($__internal_0_$__cuda_sm3x_div_rn_noftz_f32_slowpath)
        /*0134*/ 	.word	0x00000000


	//----- nvinfo : EIATTR_FRAME_SIZE
	.align		4
.L_51:
        /*0138*/ 	.byte	0x04, 0x11
        /*013a*/ 	.short	(.L_53 - .L_52)
	.align		4
.L_52:
        /*013c*/ 	.word	index@(_Z10vectorMeanPKfPfi)
        /*0140*/ 	.word	0x00000000


	//----- nvinfo : EIATTR_REGCOUNT
	.align		4
.L_53:
        /*0144*/ 	.byte	0x04, 0x2f
        /*0146*/ 	.short	(.L_55 - .L_54)
	.align		4
.L_54:
        /*0148*/ 	.word	index@(_Z9vectorMaxPKfPfi)
        /*014c*/ 	.word	0x0000000c


	//----- nvinfo : EIATTR_FRAME_SIZE
	.align		4
.L_55:
        /*0150*/ 	.byte	0x04, 0x11
        /*0152*/ 	.short	(.L_57 - .L_56)
	.align		4
.L_56:
        /*0154*/ 	.word	index@(_Z9vectorMaxPKfPfi)
        /*0158*/ 	.word	0x00000000


	//----- nvinfo : EIATTR_REGCOUNT
	.align		4
.L_57:
        /*015c*/ 	.byte	0x04, 0x2f
        /*015e*/ 	.short	(.L_59 - .L_58)
	.align		4
.L_58:
        /*0160*/ 	.word	index@(_Z9vectorMinPKfPfi)
        /*0164*/ 	.word	0x0000000c


	//----- nvinfo : EIATTR_FRAME_SIZE
	.align		4
.L_59:
        /*0168*/ 	.byte	0x04, 0x11
        /*016a*/ 	.short	(.L_61 - .L_60)
	.align		4
.L_60:
        /*016c*/ 	.word	index@(_Z9vectorMinPKfPfi)
        /*0170*/ 	.word	0x00000000


	//----- nvinfo : EIATTR_REGCOUNT
	.align		4
.L_61:
        /*0174*/ 	.byte	0x04, 0x2f
        /*0176*/ 	.short	(.L_63 - .L_62)
	.align		4
.L_62:
        /*0178*/ 	.word	index@(_Z9vectorDotPKfS0_Pfi)
        /*017c*/ 	.word	0x0000000c


	//----- nvinfo : EIATTR_FRAME_SIZE
	.align		4
.L_63:
        /*0180*/ 	.byte	0x04, 0x11
        /*0182*/ 	.short	(.L_65 - .L_64)
	.align		4
.L_64:
        /*0184*/ 	.word	index@(_Z9vectorDotPKfS0_Pfi)
        /*0188*/ 	.word	0x00000000


	//----- nvinfo : EIATTR_REGCOUNT
	.align		4
.L_65:
        /*018c*/ 	.byte	0x04, 0x2f
        /*018e*/ 	.short	(.L_67 - .L_66)
	.align		4
.L_66:
        /*0190*/ 	.word	index@(_Z19vectorNormL2SquaredPKfPfi)
        /*0194*/ 	.word	0x0000000a


	//----- nvinfo : EIATTR_FRAME_SIZE
	.align		4
.L_67:
        /*0198*/ 	.byte	0x04, 0x11
        /*019a*/ 	.short	(.L_69 - .L_68)
	.align		4
.L_68:
        /*019c*/ 	.word	index@(_Z19vectorNormL2SquaredPKfPfi)
        /*01a0*/ 	.word	0x00000000


	//----- nvinfo : EIATTR_REGCOUNT
	.align		4
.L_69:
        /*01a4*/ 	.byte	0x04, 0x2f
        /*01a6*/ 	.short	(.L_71 - .L_70)
	.align		4
.L_70:
        /*01a8*/ 	.word	index@(_Z10vectorFillPffi)
        /*01ac*/ 	.word	0x0000000a


	//----- nvinfo : EIATTR_FRAME_SIZE
	.align		4
.L_71:
        /*01b0*/ 	.byte	0x04, 0x11
        /*01b2*/ 	.short	(.L_73 - .L_72)
	.align		4
.L_72:
        /*01b4*/ 	.word	index@(_Z10vectorFillPffi)
        /*01b8*/ 	.word	0x00000000


	//----- nvinfo : EIATTR_REGCOUNT
	.align		4
.L_73:
        /*01bc*/ 	.byte	0x04, 0x2f
        /*01be*/ 	.short	(.L_75 - .L_74)
	.align		4
.L_74:
        /*01c0*/ 	.word	index@(_Z10vectorCopyPKfPfi)
        /*01c4*/ 	.word	0x0000000a


	//----- nvinfo : EIATTR_FRAME_SIZE
	.align		4
.L_75:
        /*01c8*/ 	.byte	0x04, 0x11
        /*01ca*/ 	.short	(.L_77 - .L_76)
	.align		4
.L_76:
        /*01cc*/ 	.word	index@(_Z10vectorCopyPKfPfi)
        /*01d0*/ 	.word	0x00000000


	//----- nvinfo : EIATTR_REGCOUNT
	.align		4
.L_77:
        /*01d4*/ 	.byte	0x04, 0x2f
        /*01d6*/ 	.short	(.L_79 - .L_78)
	.align		4
.L_78:
        /*01d8*/ 	.word	index@(_Z11vectorClampPKfPfffi)
        /*01dc*/ 	.word	0x0000000a


	//----- nvinfo : EIATTR_FRAME_SIZE
	.align		4
.L_79:
        /*01e0*/ 	.byte	0x04, 0x11
        /*01e2*/ 	.short	(.L_81 - .L_80)
	.align		4
.L_80:
        /*01e4*/ 	.word	index@(_Z11vectorClampPKfPfffi)
        /*01e8*/ 	.word	0x00000000


	//----- nvinfo : EIATTR_MIN_STACK_SIZE
	.align		4
.L_81:
        /*01ec*/ 	.byte	0x04, 0x12
        /*01ee*/ 	.short	(.L_83 - .L_82)
	.align		4
.L_82:
        /*01f0*/ 	.word	index@(_Z11vectorClampPKfPfffi)
        /*01f4*/ 	.word	0x00000000


	//----- nvinfo : EIATTR_MIN_STACK_SIZE
	.align		4
.L_83:
        /*01f8*/ 	.byte	0x04, 0x12
        /*01fa*/ 	.short	(.L_85 - .L_84)
	.align		4
.L_84:
        /*01fc*/ 	.word	index@(_Z10vectorCopyPKfPfi)
        /*0200*/ 	.word	0x00000000


	//----- nvinfo : EIATTR_MIN_STACK_SIZE
	.align		4
.L_85:
        /*0204*/ 	.byte	0x04, 0x12
        /*0206*/ 	.short	(.L_87 - .L_86)
	.align		4
.L_86:
        /*0208*/ 	.word	index@(_Z10vectorFillPffi)
        /*020c*/ 	.word	0x00000000


	//----- nvinfo : EIATTR_MIN_STACK_SIZE
	.align		4
.L_87:
        /*0210*/ 	.byte	0x04, 0x12
        /*0212*/ 	.short	(.L_89 - .L_88)
	.align		4
.L_88:
        /*0214*/ 	.word	index@(_Z19vectorNormL2SquaredPKfPfi)
        /*0218*/ 	.word	0x00000000


	//----- nvinfo : EIATTR_MIN_STACK_SIZE
	.align		4
.L_89:
        /*021c*/ 	.byte	0x04, 0x12
        /*021e*/ 	.short	(.L_91 - .L_90)
	.align		4
.L_90:
        /*0220*/ 	.word	index@(_Z9vectorDotPKfS0_Pfi)
        /*0224*/ 	.word	0x00000000


	//----- nvinfo : EIATTR_MIN_STACK_SIZE
	.align		4
.L_91:
        /*0228*/ 	.byte	0x04, 0x12
        /*022a*/ 	.short	(.L_93 - .L_92)
	.align		4
.L_92:
        /*022c*/ 	.word	index@(_Z9vectorMinPKfPfi)
        /*0230*/ 	.word	0x00000000


	//----- nvinfo : EIATTR_MIN_STACK_SIZE
	.align		4
.L_93:
        /*0234*/ 	.byte	0x04, 0x12
        /*0236*/ 	.short	(.L_95 - .L_94)
	.align		4
.L_94:
        /*0238*/ 	.word	index@(_Z9vectorMaxPKfPfi)
        /*023c*/ 	.word	0x00000000


	//----- nvinfo : EIATTR_MIN_STACK_SIZE
	.align		4
.L_95:
        /*0240*/ 	.byte	0x04, 0x12
        /*0242*/ 	.short	(.L_97 - .L_96)
	.align		4
.L_96:
        /*0244*/ 	.word	index@(_Z10vectorMeanPKfPfi)
        /*0248*/ 	.word	0x00000000


	//----- nvinfo : EIATTR_MIN_STACK_SIZE
	.align		4
.L_97:
        /*024c*/ 	.byte	0x04, 0x12
        /*024e*/ 	.short	(.L_99 - .L_98)
	.align		4
.L_98:
        /*0250*/ 	.word	index@(_Z9vectorSumPKfPfi)
        /*0254*/ 	.word	0x00000000


	//----- nvinfo : EIATTR_MIN_STACK_SIZE
	.align		4
.L_99:
        /*0258*/ 	.byte	0x04, 0x12
        /*025a*/ 	.short	(.L_101 - .L_100)
	.align		4
.L_100:
        /*025c*/ 	.word	index@(_Z10vectorTanhPKfPfi)
        /*0260*/ 	.word	0x00000000


	//----- nvinfo : EIATTR_MIN_STACK_SIZE
	.align		4
.L_101:
        /*0264*/ 	.byte	0x04, 0x12
        /*0266*/ 	.short	(.L_103 - .L_102)
	.align		4
.L_102:
        /*0268*/ 	.word	index@(_Z13vectorSigmoidPKfPfi)
        /*026c*/ 	.word	0x00000000


	//----- nvinfo : EIATTR_MIN_STACK_SIZE
	.align		4
.L_103:
        /*0270*/ 	.byte	0x04, 0x12
        /*0272*/ 	.short	(.L_105 - .L_104)
	.align		4
.L_104:
        /*0274*/ 	.word	index@(_Z18vectorReLUGradientPKfPfi)
        /*0278*/ 	.word	0x00000000


	//----- nvinfo : EIATTR_MIN_STACK_SIZE
	.align		4
.L_105:
        /*027c*/ 	.byte	0x04, 0x12
        /*027e*/ 	.short	(.L_107 - .L_106)
	.align		4
.L_106:
        /*0280*/ 	.word	index@(_Z10vectorReLUPKfPfi)
        /*0284*/ 	.word	0x00000000


	//----- nvinfo : EIATTR_MIN_STACK_SIZE
	.align		4
.L_107:
        /*0288*/ 	.byte	0x04, 0x12
        /*028a*/ 	.short	(.L_109 - .L_108)
	.align		4
.L_108:
        /*028c*/ 	.word	index@(_Z15vectorMulScalarPKffPfi)
        /*0290*/ 	.word	0x00000000


	//----- nvinfo : EIATTR_MIN_STACK_SIZE
	.align		4
.L_109:
        /*0294*/ 	.byte	0x04, 0x12
        /*0296*/ 	.short	(.L_111 - .L_110)
	.align		4
.L_110:
        /*0298*/ 	.word	index@(_Z15vectorAddScalarPKffPfi)
        /*029c*/ 	.word	0x00000000


	//----- nvinfo : EIATTR_MIN_STACK_SIZE
	.align		4
.L_111:
        /*02a0*/ 	.byte	0x04, 0x12
        /*02a2*/ 	.short	(.L_113 - .L_112)
	.align		4
.L_112:
        /*02a4*/ 	.word	index@(_Z9vectorDivPKfS0_Pfi)
        /*02a8*/ 	.word	0x00000000


	//----- nvinfo : EIATTR_MIN_STACK_SIZE
	.align		4
.L_113:
        /*02ac*/ 	.byte	0x04, 0x12
        /*02ae*/ 	.short	(.L_115 - .L_114)
	.align		4
.L_114:
        /*02b0*/ 	.word	index@(_Z9vectorMulPKfS0_Pfi)
        /*02b4*/ 	.word	0x00000000


	//----- nvinfo : EIATTR_MIN_STACK_SIZE
	.align		4
.L_115:
        /*02b8*/ 	.byte	0x04, 0x12
        /*02ba*/ 	.short	(.L_117 - .L_116)
	.align		4
.L_116:
        /*02bc*/ 	.word	index@(_Z9vectorSubPKfS0_Pfi)
        /*02c0*/ 	.word	0x00000000


	//----- nvinfo : EIATTR_MIN_STACK_SIZE
	.align		4
.L_117:
        /*02c4*/ 	.byte	0x04, 0x12
        /*02c6*/ 	.short	(.L_119 - .L_118)
	.align		4
.L_118:
        /*02c8*/ 	.word	index@(_Z9vectorAddPKfS0_Pfi)
        /*02cc*/ 	.word	0x00000000
.L_119:


//--------------------- .nv.compat                --------------------------
	.section	.nv.compat,"",@"SHT_CUDA_COMPAT_INFO"
	.align	4
        /*0000*/ 	.byte	0x02, 0x09, 0x00, 0x00, 0x02, 0x02, 0x01, 0x00, 0x02, 0x05, 0x05, 0x00, 0x03, 0x07, 0x01, 0x01
        /*0010*/ 	.byte	0x02, 0x03, 0x00, 0x00, 0x02, 0x06, 0x01, 0x00, 0x04, 0x0b, 0x08, 0x00, 0x01, 0x00, 0x00, 0x00
        /*0020*/ 	.byte	0x00, 0x00, 0x00, 0x00


//--------------------- .nv.info._Z11vectorClampPKfPfffi --------------------------
	.section	.nv.info._Z11vectorClampPKfPfffi,"",@"SHT_CUDA_INFO"
	.sectionflags	@""
	.align	4


	//----- nvinfo : EIATTR_CUDA_API_VERSION
	.align		4
        /*0000*/ 	.byte	0x04, 0x37
        /*0002*/ 	.short	(.L_121 - .L_120)
.L_120:
        /*0004*/ 	.word	0x00000082


	//----- nvinfo : EIATTR_KPARAM_INFO
	.align		4
.L_121:
        /*0008*/ 	.byte	0x04, 0x17
        /*000a*/ 	.short	(.L_123 - .L_122)
.L_122:
        /*000c*/ 	.word	0x00000000
        /*0010*/ 	.short	0x0004
        /*0012*/ 	.short	0x0018
        /*0014*/ 	.byte	0x00, 0xf0, 0x11, 0x00


	//----- nvinfo : EIATTR_KPARAM_INFO
	.align		4
.L_123:
        /*0018*/ 	.byte	0x04, 0x17
        /*001a*/ 	.short	(.L_125 - .L_124)
.L_124:
        /*001c*/ 	.word	0x00000000
        /*0020*/ 	.short	0x0003
        /*0022*/ 	.short	0x0014
        /*0024*/ 	.byte	0x00, 0xf0, 0x11, 0x00


	//----- nvinfo : EIATTR_KPARAM_INFO
	.align		4
.L_125:
        /*0028*/ 	.byte	0x04, 0x17
        /*002a*/ 	.short	(.L_127 - .L_126)
.L_126:
        /*002c*/ 	.word	0x00000000
        /*0030*/ 	.short	0x0002
        /*0032*/ 	.short	0x0010
        /*0034*/ 	.byte	0x00, 0xf0, 0x11, 0x00


	//----- nvinfo : EIATTR_KPARAM_INFO
	.align		4
.L_127:
        /*0038*/ 	.byte	0x04, 0x17
        /*003a*/ 	.short	(.L_129 - .L_128)
.L_128:
        /*003c*/ 	.word	0x00000000
        /*0040*/ 	.short	0x0001
        /*0042*/ 	.short	0x0008
        /*0044*/ 	.byte	0x00, 0xf5, 0x21, 0x00


	//----- nvinfo : EIATTR_KPARAM_INFO
	.align		4
.L_129:
        /*0048*/ 	.byte	0x04, 0x17
        /*004a*/ 	.short	(.L_131 - .L_130)
.L_130:
        /*004c*/ 	.word	0x00000000
        /*0050*/ 	.short	0x0000
        /*0052*/ 	.short	0x0000
        /*0054*/ 	.byte	0x00, 0xf5, 0x21, 0x00


	//----- nvinfo : EIATTR_SPARSE_MMA_MASK
	.align		4
.L_131:
        /*0058*/ 	.byte	0x03, 0x50
        /*005a*/ 	.short	0x0000


	//----- nvinfo : EIATTR_MAXREG_COUNT
	.align		4
        /*005c*/ 	.byte	0x03, 0x1b
        /*005e*/ 	.short	0x00ff


	//----- nvinfo : EIATTR_MERCURY_ISA_VERSION
	.align		4
        /*0060*/ 	.byte	0x03, 0x5f
        /*0062*/ 	.short	0x0101


	//----- nvinfo : EIATTR_VRC_CTA_INIT_COUNT
	.align		4
        /*0064*/ 	.byte	0x02, 0x4a
	.zero		1
	.zero		1


	//----- nvinfo : EIATTR_EXIT_INSTR_OFFSETS
	.align		4
        /*0068*/ 	.byte	0x04, 0x1c
        /*006a*/ 	.short	(.L_133 - .L_132)


	//   ....[0]....
.L_132:
        /*006c*/ 	.word	0x00000070


	//   ....[1]....
        /*0070*/ 	.word	0x00000120


	//----- nvinfo : EIATTR_CBANK_PARAM_SIZE
	.align		4
.L_133:
        /*0074*/ 	.byte	0x03, 0x19
        /*0076*/ 	.short	0x001c


	//----- nvinfo : EIATTR_PARAM_CBANK
	.align		4
        /*0078*/ 	.byte	0x04, 0x0a
        /*007a*/ 	.short	(.L_135 - .L_134)
	.align		4
.L_134:
        /*007c*/ 	.word	index@(.nv.constant0._Z11vectorClampPKfPfffi)
        /*0080*/ 	.short	0x0380
        /*0082*/ 	.short	0x001c


	//----- nvinfo : EIATTR_SW_WAR
	.align		4
.L_135:
        /*0084*/ 	.byte	0x04, 0x36
        /*0086*/ 	.short	(.L_137 - .L_136)
.L_136:
        /*0088*/ 	.word	0x00000008
.L_137:


//--------------------- .nv.info._Z10vectorCopyPKfPfi --------------------------
	.section	.nv.info._Z10vectorCopyPKfPfi,"",@"SHT_CUDA_INFO"
	.sectionflags	@""
	.align	4


	//----- nvinfo : EIATTR_CUDA_API_VERSION
	.align		4
        /*0000*/ 	.byte	0x04, 0x37
        /*0002*/ 	.short	(.L_139 - .L_138)
.L_138:
        /*0004*/ 	.word	0x00000082


	//----- nvinfo : EIATTR_KPARAM_INFO
	.align		4
.L_139:
        /*0008*/ 	.byte	0x04, 0x17
        /*000a*/ 	.short	(.L_141 - .L_140)
.L_140:
        /*000c*/ 	.word	0x00000000
        /*0010*/ 	.short	0x0002
        /*0012*/ 	.short	0x0010
        /*0014*/ 	.byte	0x00, 0xf0, 0x11, 0x00


	//----- nvinfo : EIATTR_KPARAM_INFO
	.align		4
.L_141:
        /*0018*/ 	.byte	0x04, 0x17
        /*001a*/ 	.short	(.L_143 - .L_142)
.L_142:
        /*001c*/ 	.word	0x00000000
        /*0020*/ 	.short	0x0001
        /*0022*/ 	.short	0x0008
        /*0024*/ 	.byte	0x00, 0xf5, 0x21, 0x00


	//----- nvinfo : EIATTR_KPARAM_INFO
	.align		4
.L_143:
        /*0028*/ 	.byte	0x04, 0x17
        /*002a*/ 	.short	(.L_145 - .L_144)
.L_144:
        /*002c*/ 	.word	0x00000000
        /*0030*/ 	.short	0x0000
        /*0032*/ 	.short	0x0000
        /*0034*/ 	.byte	0x00, 0xf5, 0x21, 0x00


	//----- nvinfo : EIATTR_SPARSE_MMA_MASK
	.align		4
.L_145:
        /*0038*/ 	.byte	0x03, 0x50
        /*003a*/ 	.short	0x0000


	//----- nvinfo : EIATTR_MAXREG_COUNT
	.align		4
        /*003c*/ 	.byte	0x03, 0x1b
        /*003e*/ 	.short	0x00ff


	//----- nvinfo : EIATTR_MERCURY_ISA_VERSION
	.align		4
        /*0040*/ 	.byte	0x03, 0x5f
        /*0042*/ 	.short	0x0101


	//----- nvinfo : EIATTR_VRC_CTA_INIT_COUNT
	.align		4
        /*0044*/ 	.byte	0x02, 0x4a
	.zero		1
	.zero		1


	//----- nvinfo : EIATTR_EXIT_INSTR_OFFSETS
	.align		4
        /*0048*/ 	.byte	0x04, 0x1c
        /*004a*/ 	.short	(.L_147 - .L_146)


	//   ....[0]....
.L_146:
        /*004c*/ 	.word	0x00000070


	//   ....[1]....
        /*0050*/ 	.word	0x000000f0


	//----- nvinfo : EIATTR_CBANK_PARAM_SIZE
	.align		4
.L_147:
        /*0054*/ 	.byte	0x03, 0x19
        /*0056*/ 	.short	0x0014


	//----- nvinfo : EIATTR_PARAM_CBANK
	.align		4
        /*0058*/ 	.byte	0x04, 0x0a
        /*005a*/ 	.short	(.L_149 - .L_148)
	.align		4
.L_148:
        /*005c*/ 	.word	index@(.nv.constant0._Z10vectorCopyPKfPfi)
        /*0060*/ 	.short	0x0380
        /*0062*/ 	.short	0x0014


	//----- nvinfo : EIATTR_SW_WAR
	.align		4
.L_149:
        /*0064*/ 	.byte	0x04, 0x36
        /*0066*/ 	.short	(.L_151 - .L_150)
.L_150:
        /*0068*/ 	.word	0x00000008
.L_151:


//--------------------- .nv.info._Z10vectorFillPffi --------------------------
	.section	.nv.info._Z10vectorFillPffi,"",@"SHT_CUDA_INFO"
	.sectionflags	@""
	.align	4


	//----- nvinfo : EIATTR_CUDA_API_VERSION
	.align		4
        /*0000*/ 	.byte	0x04, 0x37
        /*0002*/ 	.short	(.L_153 - .L_152)
.L_152:
        /*0004*/ 	.word	0x00000082


	//----- nvinfo : EIATTR_KPARAM_INFO
	.align		4
.L_153:
        /*0008*/ 	.byte	0x04, 0x17
        /*000a*/ 	.short	(.L_155 - .L_154)
.L_154:
        /*000c*/ 	.word	0x00000000
        /*0010*/ 	.short	0x0002
        /*0012*/ 	.short	0x000c
        /*0014*/ 	.byte	0x00, 0xf0, 0x11, 0x00


	//----- nvinfo : EIATTR_KPARAM_INFO
	.align		4
.L_155:
        /*0018*/ 	.byte	0x04, 0x17
        /*001a*/ 	.short	(.L_157 - .L_156)
.L_156:
        /*001c*/ 	.word	0x00000000
        /*0020*/ 	.short	0x0001
        /*0022*/ 	.short	0x0008
        /*0024*/ 	.byte	0x00, 0xf0, 0x11, 0x00


	//----- nvinfo : EIATTR_KPARAM_INFO
	.align		4
.L_157:
        /*0028*/ 	.byte	0x04, 0x17
        /*002a*/ 	.short	(.L_159 - .L_158)
.L_158:
        /*002c*/ 	.word	0x00000000
        /*0030*/ 	.short	0x0000
        /*0032*/ 	.short	0x0000
        /*0034*/ 	.byte	0x00, 0xf5, 0x21, 0x00


	//----- nvinfo : EIATTR_SPARSE_MMA_MASK
	.align		4
.L_159:
        /*0038*/ 	.byte	0x03, 0x50
        /*003a*/ 	.short	0x0000


	//----- nvinfo : EIATTR_MAXREG_COUNT
	.align		4
        /*003c*/ 	.byte	0x03, 0x1b
        /*003e*/ 	.short	0x00ff


	//----- nvinfo : EIATTR_MERCURY_ISA_VERSION
	.align		4
        /*0040*/ 	.byte	0x03, 0x5f
        /*0042*/ 	.short	0x0101


	//----- nvinfo : EIATTR_VRC_CTA_INIT_COUNT
	.align		4
        /*0044*/ 	.byte	0x02, 0x4a
	.zero		1
	.zero		1


	//----- nvinfo : EIATTR_EXIT_INSTR_OFFSETS
	.align		4
        /*0048*/ 	.byte	0x04, 0x1c
        /*004a*/ 	.short	(.L_161 - .L_160)


	//   ....[0]....
.L_160:
        /*004c*/ 	.word	0x00000070


	//   ....[1]....
        /*0050*/ 	.word	0x000000d0


	//----- nvinfo : EIATTR_CBANK_PARAM_SIZE
	.align		4
.L_161:
        /*0054*/ 	.byte	0x03, 0x19
        /*0056*/ 	.short	0x0010


	//----- nvinfo : EIATTR_PARAM_CBANK
	.align		4
        /*0058*/ 	.byte	0x04, 0x0a
        /*005a*/ 	.short	(.L_163 - .L_162)
	.align		4
.L_162:
        /*005c*/ 	.word	index@(.nv.constant0._Z10vectorFillPffi)
        /*0060*/ 	.short	0x0380
        /*0062*/ 	.short	0x0010


	//----- nvinfo : EIATTR_SW_WAR
	.align		4
.L_163:
        /*0064*/ 	.byte	0x04, 0x36
        /*0066*/ 	.short	(.L_165 - .L_164)
.L_164:
        /*0068*/ 	.word	0x00000008
.L_165:


//--------------------- .nv.info._Z19vectorNormL2SquaredPKfPfi --------------------------
	.section	.nv.info._Z19vectorNormL2SquaredPKfPfi,"",@"SHT_CUDA_INFO"
	.sectionflags	@""
	.align	4


	//----- nvinfo : EIATTR_CUDA_API_VERSION
	.align		4
        /*0000*/ 	.byte	0x04, 0x37
        /*0002*/ 	.short	(.L_167 - .L_166)
.L_166:
        /*0004*/ 	.word	0x00000082


	//----- nvinfo : EIATTR_KPARAM_INFO
	.align		4
.L_167:
        /*0008*/ 	.byte	0x04, 0x17
        /*000a*/ 	.short	(.L_169 - .L_168)
.L_168:
        /*000c*/ 	.word	0x00000000
        /*0010*/ 	.short	0x0002
        /*0012*/ 	.short	0x0010
        /*0014*/ 	.byte	0x00, 0xf0, 0x11, 0x00


	//----- nvinfo : EIATTR_KPARAM_INFO
	.align		4
.L_169:
        /*0018*/ 	.byte	0x04, 0x17
        /*001a*/ 	.short	(.L_171 - .L_170)
.L_170:
        /*001c*/ 	.word	0x00000000
        /*0020*/ 	.short	0x0001
        /*0022*/ 	.short	0x0008
        /*0024*/ 	.byte	0x00, 0xf5, 0x21, 0x00


	//----- nvinfo : EIATTR_KPARAM_INFO
	.align		4
.L_171:
        /*0028*/ 	.byte	0x04, 0x17
        /*002a*/ 	.short	(.L_173 - .L_172)
.L_172:
        /*002c*/ 	.word	0x00000000
        /*0030*/ 	.short	0x0000
        /*0032*/ 	.short	0x0000
        /*0034*/ 	.byte	0x00, 0xf5, 0x21, 0x00


	//----- nvinfo : EIATTR_SPARSE_MMA_MASK
	.align		4
.L_173:
        /*0038*/ 	.byte	0x03, 0x50
        /*003a*/ 	.short	0x0000


	//----- nvinfo : EIATTR_MAXREG_COUNT
	.align		4
        /*003c*/ 	.byte	0x03, 0x1b
        /*003e*/ 	.short	0x00ff


	//----- nvinfo : EIATTR_NUM_BARRIERS
	.align		4
        /*0040*/ 	.byte	0x02, 0x4c
        /*0042*/ 	.byte	0x01
	.zero		1


	//----- nvinfo : EIATTR_MERCURY_ISA_VERSION
	.align		4
        /*0044*/ 	.byte	0x03, 0x5f
        /*0046*/ 	.short	0x0101


	//----- nvinfo : EIATTR_VRC_CTA_INIT_COUNT
	.align		4
        /*0048*/ 	.byte	0x02, 0x4a
	.zero		1
	.zero		1


	//----- nvinfo : EIATTR_EXIT_INSTR_OFFSETS
	.align		4
        /*004c*/ 	.byte	0x04, 0x1c
        /*004e*/ 	.short	(.L_175 - .L_174)


	//   ....[0]....
.L_174:
        /*0050*/ 	.word	0x00000210


	//   ....[1]....
        /*0054*/ 	.word	0x00000280


	//----- nvinfo : EIATTR_CBANK_PARAM_SIZE
	.align		4
.L_175:
        /*0058*/ 	.byte	0x03, 0x19
        /*005a*/ 	.short	0x0014


	//----- nvinfo : EIATTR_PARAM_CBANK
	.align		4
        /*005c*/ 	.byte	0x04, 0x0a
        /*005e*/ 	.short	(.L_177 - .L_176)
	.align		4
.L_176:
        /*0060*/ 	.word	index@(.nv.constant0._Z19vectorNormL2SquaredPKfPfi)
        /*0064*/ 	.short	0x0380
        /*0066*/ 	.short	0x0014


	//----- nvinfo : EIATTR_SW_WAR
	.align		4
.L_177:
        /*0068*/ 	.byte	0x04, 0x36
        /*006a*/ 	.short	(.L_179 - .L_178)
.L_178:
        /*006c*/ 	.word	0x00000008
.L_179:


//--------------------- .nv.info._Z9vectorDotPKfS0_Pfi --------------------------
	.section	.nv.info._Z9vectorDotPKfS0_Pfi,"",@"SHT_CUDA_INFO"
	.sectionflags	@""
	.align	4


	//----- nvinfo : EIATTR_CUDA_API_VERSION
	.align		4
        /*0000*/ 	.byte	0x04, 0x37
        /*0002*/ 	.short	(.L_181 - .L_180)
.L_180:
        /*0004*/ 	.word	0x00000082


	//----- nvinfo : EIATTR_KPARAM_INFO
	.align		4
.L_181:
        /*0008*/ 	.byte	0x04, 0x17
        /*000a*/ 	.short	(.L_183 - .L_182)
.L_182:
        /*000c*/ 	.word	0x00000000
        /*0010*/ 	.short	0x0003
        /*0012*/ 	.short	0x0018
        /*0014*/ 	.byte	0x00, 0xf0, 0x11, 0x00


	//----- nvinfo : EIATTR_KPARAM_INFO
	.align		4
.L_183:
        /*0018*/ 	.byte	0x04, 0x17
        /*001a*/ 	.short	(.L_185 - .L_184)
.L_184:
        /*001c*/ 	.word	0x00000000
        /*0020*/ 	.short	0x0002
        /*0022*/ 	.short	0x0010
        /*0024*/ 	.byte	0x00, 0xf5, 0x21, 0x00


	//----- nvinfo : EIATTR_KPARAM_INFO
	.align		4
.L_185:
        /*0028*/ 	.byte	0x04, 0x17
        /*002a*/ 	.short	(.L_187 - .L_186)
.L_186:
        /*002c*/ 	.word	0x00000000
        /*0030*/ 	.short	0x0001
        /*0032*/ 	.short	0x0008
        /*0034*/ 	.byte	0x00, 0xf5, 0x21, 0x00


	//----- nvinfo : EIATTR_KPARAM_INFO
	.align		4
.L_187:
        /*0038*/ 	.byte	0x04, 0x17
        /*003a*/ 	.short	(.L_189 - .L_188)
.L_188:
        /*003c*/ 	.word	0x00000000
        /*0040*/ 	.short	0x0000
        /*0042*/ 	.short	0x0000
        /*0044*/ 	.byte	0x00, 0xf5, 0x21, 0x00


	//----- nvinfo : EIATTR_SPARSE_MMA_MASK
	.align		4
.L_189:
        /*0048*/ 	.byte	0x03, 0x50
        /*004a*/ 	.short	0x0000


	//----- nvinfo : EIATTR_MAXREG_COUNT
	.align		4
        /*004c*/ 	.byte	0x03, 0x1b
        /*004e*/ 	.short	0x00ff


	//----- nvinfo : EIATTR_NUM_BARRIERS
	.align		4
        /*0050*/ 	.byte	0x02, 0x4c
        /*0052*/ 	.byte	0x01
	.zero		1


	//----- nvinfo : EIATTR_MERCURY_ISA_VERSION
	.align		4
        /*0054*/ 	.byte	0x03, 0x5f
        /*0056*/ 	.short	0x0101


	//----- nvinfo : EIATTR_VRC_CTA_INIT_COUNT
	.align		4
        /*0058*/ 	.byte	0x02, 0x4a
	.zero		1
	.zero		1


	//----- nvinfo : EIATTR_EXIT_INSTR_OFFSETS
	.align		4
        /*005c*/ 	.byte	0x04, 0x1c
        /*005e*/ 	.short	(.L_191 - .L_190)


	//   ....[0]....
.L_190:
        /*0060*/ 	.word	0x00000240


	//   ....[1]....
        /*0064*/ 	.word	0x000002b0


	//----- nvinfo : EIATTR_CBANK_PARAM_SIZE
	.align		4
.L_191:
        /*0068*/ 	.byte	0x03, 0x19
        /*006a*/ 	.short	0x001c


	//----- nvinfo : EIATTR_PARAM_CBANK
	.align		4
        /*006c*/ 	.byte	0x04, 0x0a
        /*006e*/ 	.short	(.L_193 - .L_192)
	.align		4
.L_192:
        /*0070*/ 	.word	index@(.nv.constant0._Z9vectorDotPKfS0_Pfi)
        /*0074*/ 	.short	0x0380
        /*0076*/ 	.short	0x001c


	//----- nvinfo : EIATTR_SW_WAR
	.align		4
.L_193:
        /*0078*/ 	.byte	0x04, 0x36
        /*007a*/ 	.short	(.L_195 - .L_194)
.L_194:
        /*007c*/ 	.word	0x00000008
.L_195:


//--------------------- .nv.info._Z9vectorMinPKfPfi --------------------------
	.section	.nv.info._Z9vectorMinPKfPfi,"",@"SHT_CUDA_INFO"
	.sectionflags	@""
	.align	4


	//----- nvinfo : EIATTR_CUDA_API_VERSION
	.align		4
        /*0000*/ 	.byte	0x04, 0x37
        /*0002*/ 	.short	(.L_197 - .L_196)
.L_196:
        /*0004*/ 	.word	0x00000082


	//----- nvinfo : EIATTR_KPARAM_INFO
	.align		4
.L_197:
        /*0008*/ 	.byte	0x04, 0x17
        /*000a*/ 	.short	(.L_199 - .L_198)
.L_198:
        /*000c*/ 	.word	0x00000000
        /*0010*/ 	.short	0x0002
        /*0012*/ 	.short	0x0010
        /*0014*/ 	.byte	0x00, 0xf0, 0x11, 0x00


	//----- nvinfo : EIATTR_KPARAM_INFO
	.align		4
.L_199:
        /*0018*/ 	.byte	0x04, 0x17
        /*001a*/ 	.short	(.L_201 - .L_200)
.L_200:
        /*001c*/ 	.word	0x00000000
        /*0020*/ 	.short	0x0001
        /*0022*/ 	.short	0x0008
        /*0024*/ 	.byte	0x00, 0xf5, 0x21, 0x00


	//----- nvinfo : EIATTR_KPARAM_INFO
	.align		4
.L_201:
        /*0028*/ 	.byte	0x04, 0x17
        /*002a*/ 	.short	(.L_203 - .L_202)
.L_202:
        /*002c*/ 	.word	0x00000000
        /*0030*/ 	.short	0x0000
        /*0032*/ 	.short	0x0000
        /*0034*/ 	.byte	0x00, 0xf5, 0x21, 0x00


	//----- nvinfo : EIATTR_SPARSE_MMA_MASK
	.align		4
.L_203:
        /*0038*/ 	.byte	0x03, 0x50
        /*003a*/ 	.short	0x0000


	//----- nvinfo : EIATTR_MAXREG_COUNT
	.align		4
        /*003c*/ 	.byte	0x03, 0x1b
        /*003e*/ 	.short	0x00ff


	//----- nvinfo : EIATTR_NUM_BARRIERS
	.align		4
        /*0040*/ 	.byte	0x02, 0x4c
        /*0042*/ 	.byte	0x01
	.zero		1


	//----- nvinfo : EIATTR_MERCURY_ISA_VERSION
	.align		4
        /*0044*/ 	.byte	0x03, 0x5f
        /*0046*/ 	.short	0x0101


	//----- nvinfo : EIATTR_VRC_CTA_INIT_COUNT
	.align		4
        /*0048*/ 	.byte	0x02, 0x4a
	.zero		1
	.zero		1


	//----- nvinfo : EIATTR_EXIT_INSTR_OFFSETS
	.align		4
        /*004c*/ 	.byte	0x04, 0x1c
        /*004e*/ 	.short	(.L_205 - .L_204)


	//   ....[0]....
.L_204:
        /*0050*/ 	.word	0x00000200


	//   ....[1]....
        /*0054*/ 	.word	0x000002e0


	//----- nvinfo : EIATTR_CRS_STACK_SIZE
	.align		4
.L_205:
        /*0058*/ 	.byte	0x04, 0x1e
        /*005a*/ 	.short	(.L_207 - .L_206)
.L_206:
        /*005c*/ 	.word	0x00000000


	//----- nvinfo : EIATTR_CBANK_PARAM_SIZE
	.align		4
.L_207:
        /*0060*/ 	.byte	0x03, 0x19
        /*0062*/ 	.short	0x0014


	//----- nvinfo : EIATTR_PARAM_CBANK
	.align		4
        /*0064*/ 	.byte	0x04, 0x0a
        /*0066*/ 	.short	(.L_209 - .L_208)
	.align		4
.L_208:
        /*0068*/ 	.word	index@(.nv.constant0._Z9vectorMinPKfPfi)
        /*006c*/ 	.short	0x0380
        /*006e*/ 	.short	0x0014


	//----- nvinfo : EIATTR_SW_WAR
	.align		4
.L_209:
        /*0070*/ 	.byte	0x04, 0x36
        /*0072*/ 	.short	(.L_211 - .L_210)
.L_210:
        /*0074*/ 	.word	0x00000008
.L_211:


//--------------------- .nv.info._Z9vectorMaxPKfPfi --------------------------
	.section	.nv.info._Z9vectorMaxPKfPfi,"",@"SHT_CUDA_INFO"
	.sectionflags	@""
	.align	4


	//----- nvinfo : EIATTR_CUDA_API_VERSION
	.align		4
        /*0000*/ 	.byte	0x04, 0x37
        /*0002*/ 	.short	(.L_213 - .L_212)
.L_212:
        /*0004*/ 	.word	0x00000082


	//----- nvinfo : EIATTR_KPARAM_INFO
	.align		4
.L_213:
        /*0008*/ 	.byte	0x04, 0x17
        /*000a*/ 	.short	(.L_215 - .L_214)
.L_214:
        /*000c*/ 	.word	0x00000000
        /*0010*/ 	.short	0x0002
        /*0012*/ 	.short	0x0010
        /*0014*/ 	.byte	0x00, 0xf0, 0x11, 0x00


	//----- nvinfo : EIATTR_KPARAM_INFO
	.align		4
.L_215:
        /*0018*/ 	.byte	0x04, 0x17
        /*001a*/ 	.short	(.L_217 - .L_216)
.L_216:
        /*001c*/ 	.word	0x00000000
        /*0020*/ 	.short	0x0001
        /*0022*/ 	.short	0x0008
        /*0024*/ 	.byte	0x00, 0xf5, 0x21, 0x00


	//----- nvinfo : EIATTR_KPARAM_INFO
	.align		4
.L_217:
        /*0028*/ 	.byte	0x04, 0x17
        /*002a*/ 	.short	(.L_219 - .L_218)
.L_218:
        /*002c*/ 	.word	0x00000000
        /*0030*/ 	.short	0x0000
        /*0032*/ 	.short	0x0000
        /*0034*/ 	.byte	0x00, 0xf5, 0x21, 0x00


	//----- nvinfo : EIATTR_SPARSE_MMA_MASK
	.align		4
.L_219:
        /*0038*/ 	.byte	0x03, 0x50
        /*003a*/ 	.short	0x0000


	//----- nvinfo : EIATTR_MAXREG_COUNT
	.align		4
        /*003c*/ 	.byte	0x03, 0x1b
        /*003e*/ 	.short	0x00ff


	//----- nvinfo : EIATTR_NUM_BARRIERS
	.align		4
        /*0040*/ 	.byte	0x02, 0x4c
        /*0042*/ 	.byte	0x01
	.zero		1


	//----- nvinfo : EIATTR_MERCURY_ISA_VERSION
	.align		4
        /*0044*/ 	.byte	0x03, 0x5f
        /*0046*/ 	.short	0x0101


	//----- nvinfo : EIATTR_VRC_CTA_INIT_COUNT
	.align		4
        /*0048*/ 	.byte	0x02, 0x4a
	.zero		1
	.zero		1


	//----- nvinfo : EIATTR_EXIT_INSTR_OFFSETS
	.align		4
        /*004c*/ 	.byte	0x04, 0x1c
        /*004e*/ 	.short	(.L_221 - .L_220)


	//   ....[0]....
.L_220:
        /*0050*/ 	.word	0x00000200


	//   ....[1]....
        /*0054*/ 	.word	0x000002e0


	//----- nvinfo : EIATTR_CRS_STACK_SIZE
	.align		4
.L_221:
        /*0058*/ 	.byte	0x04, 0x1e
        /*005a*/ 	.short	(.L_223 - .L_222)
.L_222:
        /*005c*/ 	.word	0x00000000


	//----- nvinfo : EIATTR_CBANK_PARAM_SIZE
	.align		4
.L_223:
        /*0060*/ 	.byte	0x03, 0x19
        /*0062*/ 	.short	0x0014


	//----- nvinfo : EIATTR_PARAM_CBANK
	.align		4
        /*0064*/ 	.byte	0x04, 0x0a
        /*0066*/ 	.short	(.L_225 - .L_224)
	.align		4
.L_224:
        /*0068*/ 	.word	index@(.nv.constant0._Z9vectorMaxPKfPfi)
        /*006c*/ 	.short	0x0380
        /*006e*/ 	.short	0x0014


	//----- nvinfo : EIATTR_SW_WAR
	.align		4
.L_225:
        /*0070*/ 	.byte	0x04, 0x36
        /*0072*/ 	.short	(.L_227 - .L_226)
.L_226:
        /*0074*/ 	.word	0x00000008
.L_227:


//--------------------- .nv.info._Z10vectorMeanPKfPfi --------------------------
	.section	.nv.info._Z10vectorMeanPKfPfi,"",@"SHT_CUDA_INFO"
	.sectionflags	@""
	.align	4


	//----- nvinfo : EIATTR_CUDA_API_VERSION
	.align		4
        /*0000*/ 	.byte	0x04, 0x37
        /*0002*/ 	.short	(.L_229 - .L_228)
.L_228:
        /*0004*/ 	.word	0x00000082


	//----- nvinfo : EIATTR_KPARAM_INFO
	.align		4
.L_229:
        /*0008*/ 	.byte	0x04, 0x17
        /*000a*/ 	.short	(.L_231 - .L_230)
.L_230:
        /*000c*/ 	.word	0x00000000
        /*0010*/ 	.short	0x0002
        /*0012*/ 	.short	0x0010
        /*0014*/ 	.byte	0x00, 0xf0, 0x11, 0x00


	//----- nvinfo : EIATTR_KPARAM_INFO
	.align		4
.L_231:
        /*0018*/ 	.byte	0x04, 0x17
        /*001a*/ 	.short	(.L_233 - .L_232)
.L_232:
        /*001c*/ 	.word	0x00000000
        /*0020*/ 	.short	0x0001
        /*0022*/ 	.short	0x0008
        /*0024*/ 	.byte	0x00, 0xf5, 0x21, 0x00


	//----- nvinfo : EIATTR_KPARAM_INFO
	.align		4
.L_233:
        /*0028*/ 	.byte	0x04, 0x17
        /*002a*/ 	.short	(.L_235 - .L_234)
.L_234:
        /*002c*/ 	.word	0x00000000
        /*0030*/ 	.short	0x0000
        /*0032*/ 	.short	0x0000
        /*0034*/ 	.byte	0x00, 0xf5, 0x21, 0x00


	//----- nvinfo : EIATTR_SPARSE_MMA_MASK
	.align		4
.L_235:
        /*0038*/ 	.byte	0x03, 0x50
        /*003a*/ 	.short	0x0000


	//----- nvinfo : EIATTR_MAXREG_COUNT
	.align		4
        /*003c*/ 	.byte	0x03, 0x1b
        /*003e*/ 	.short	0x00ff


	//----- nvinfo : EIATTR_NUM_BARRIERS
	.align		4
        /*0040*/ 	.byte	0x02, 0x4c
        /*0042*/ 	.byte	0x01
	.zero		1


	//----- nvinfo : EIATTR_MERCURY_ISA_VERSION
	.align		4
        /*0044*/ 	.byte	0x03, 0x5f
        /*0046*/ 	.short	0x0101


	//----- nvinfo : EIATTR_VRC_CTA_INIT_COUNT
	.align		4
        /*0048*/ 	.byte	0x02, 0x4a
	.zero		1
	.zero		1


	//----- nvinfo : EIATTR_EXIT_INSTR_OFFSETS
	.align		4
        /*004c*/ 	.byte	0x04, 0x1c
        /*004e*/ 	.short	(.L_237 - .L_236)


	//   ....[0]....
.L_236:
        /*0050*/ 	.word	0x00000200


	//   ....[1]....
        /*0054*/ 	.word	0x00000330


	//----- nvinfo : EIATTR_CRS_STACK_SIZE
	.align		4
.L_237:
        /*0058*/ 	.byte	0x04, 0x1e
        /*005a*/ 	.short	(.L_239 - .L_238)
.L_238:
        /*005c*/ 	.word	0x00000000


	//----- nvinfo : EIATTR_CBANK_PARAM_SIZE
	.align		4
.L_239:
        /*0060*/ 	.byte	0x03, 0x19
        /*0062*/ 	.short	0x0014


	//----- nvinfo : EIATTR_PARAM_CBANK
	.align		4
        /*0064*/ 	.byte	0x04, 0x0a
        /*0066*/ 	.short	(.L_241 - .L_240)
	.align		4
.L_240:
        /*0068*/ 	.word	index@(.nv.constant0._Z10vectorMeanPKfPfi)
        /*006c*/ 	.short	0x0380
        /*006e*/ 	.short	0x0014


	//----- nvinfo : EIATTR_SW_WAR
	.align		4
.L_241:
        /*0070*/ 	.byte	0x04, 0x36
        /*0072*/ 	.short	(.L_243 - .L_242)
.L_242:
        /*0074*/ 	.word	0x00000008
.L_243:


//--------------------- .nv.info._Z9vectorSumPKfPfi --------------------------
	.section	.nv.info._Z9vectorSumPKfPfi,"",@"SHT_CUDA_INFO"
	.sectionflags	@""
	.align	4


	//----- nvinfo : EIATTR_CUDA_API_VERSION
	.align		4
        /*0000*/ 	.byte	0x04, 0x37
        /*0002*/ 	.short	(.L_245 - .L_244)
.L_244:
        /*0004*/ 	.word	0x00000082


	//----- nvinfo : EIATTR_KPARAM_INFO
	.align		4
.L_245:
        /*0008*/ 	.byte	0x04, 0x17
        /*000a*/ 	.short	(.L_247 - .L_246)
.L_246:
        /*000c*/ 	.word	0x00000000
        /*0010*/ 	.short	0x0002
        /*0012*/ 	.short	0x0010
        /*0014*/ 	.byte	0x00, 0xf0, 0x11, 0x00


	//----- nvinfo : EIATTR_KPARAM_INFO
	.align		4
.L_247:
        /*0018*/ 	.byte	0x04, 0x17
        /*001a*/ 	.short	(.L_249 - .L_248)
.L_248:
        /*001c*/ 	.word	0x00000000
        /*0020*/ 	.short	0x0001
        /*0022*/ 	.short	0x0008
        /*0024*/ 	.byte	0x00, 0xf5, 0x21, 0x00


	//----- nvinfo : EIATTR_KPARAM_INFO
	.align		4
.L_249:
        /*0028*/ 	.byte	0x04, 0x17
        /*002a*/ 	.short	(.L_251 - .L_250)
.L_250:
        /*002c*/ 	.word	0x00000000
        /*0030*/ 	.short	0x0000
        /*0032*/ 	.short	0x0000
        /*0034*/ 	.byte	0x00, 0xf5, 0x21, 0x00


	//----- nvinfo : EIATTR_SPARSE_MMA_MASK
	.align		4
.L_251:
        /*0038*/ 	.byte	0x03, 0x50
        /*003a*/ 	.short	0x0000


	//----- nvinfo : EIATTR_MAXREG_COUNT
	.align		4
        /*003c*/ 	.byte	0x03, 0x1b
        /*003e*/ 	.short	0x00ff


	//----- nvinfo : EIATTR_NUM_BARRIERS
	.align		4
        /*0040*/ 	.byte	0x02, 0x4c
        /*0042*/ 	.byte	0x01
	.zero		1


	//----- nvinfo : EIATTR_MERCURY_ISA_VERSION
	.align		4
        /*0044*/ 	.byte	0x03, 0x5f
        /*0046*/ 	.short	0x0101


	//----- nvinfo : EIATTR_VRC_CTA_INIT_COUNT
	.align		4
        /*0048*/ 	.byte	0x02, 0x4a
	.zero		1
	.zero		1


	//----- nvinfo : EIATTR_EXIT_INSTR_OFFSETS
	.align		4
        /*004c*/ 	.byte	0x04, 0x1c
        /*004e*/ 	.short	(.L_253 - .L_252)


	//   ....[0]....
.L_252:
        /*0050*/ 	.word	0x00000200


	//   ....[1]....
        /*0054*/ 	.word	0x00000270


	//----- nvinfo : EIATTR_CBANK_PARAM_SIZE
	.align		4
.L_253:
        /*0058*/ 	.byte	0x03, 0x19
        /*005a*/ 	.short	0x0014


	//----- nvinfo : EIATTR_PARAM_CBANK
	.align		4
        /*005c*/ 	.byte	0x04, 0x0a
        /*005e*/ 	.short	(.L_255 - .L_254)
	.align		4
.L_254:
        /*0060*/ 	.word	index@(.nv.constant0._Z9vectorSumPKfPfi)
        /*0064*/ 	.short	0x0380
        /*0066*/ 	.short	0x0014


	//----- nvinfo : EIATTR_SW_WAR
	.align		4
.L_255:
        /*0068*/ 	.byte	0x04, 0x36
        /*006a*/ 	.short	(.L_257 - .L_256)
.L_256:
        /*006c*/ 	.word	0x00000008
.L_257:


//--------------------- .nv.info._Z10vectorTanhPKfPfi --------------------------
	.section	.nv.info._Z10vectorTanhPKfPfi,"",@"SHT_CUDA_INFO"
	.sectionflags	@""
	.align	4


	//----- nvinfo : EIATTR_CUDA_API_VERSION
	.align		4
        /*0000*/ 	.byte	0x04, 0x37
        /*0002*/ 	.short	(.L_259 - .L_258)
.L_258:
        /*0004*/ 	.word	0x00000082


	//----- nvinfo : EIATTR_KPARAM_INFO
	.align		4
.L_259:
        /*0008*/ 	.byte	0x04, 0x17
        /*000a*/ 	.short	(.L_261 - .L_260)
.L_260:
        /*000c*/ 	.word	0x00000000
        /*0010*/ 	.short	0x0002
        /*0012*/ 	.short	0x0010
        /*0014*/ 	.byte	0x00, 0xf0, 0x11, 0x00


	//----- nvinfo : EIATTR_KPARAM_INFO
	.align		4
.L_261:
        /*0018*/ 	.byte	0x04, 0x17
        /*001a*/ 	.short	(.L_263 - .L_262)
.L_262:
        /*001c*/ 	.word	0x00000000
        /*0020*/ 	.short	0x0001
        /*0022*/ 	.short	0x0008
        /*0024*/ 	.byte	0x00, 0xf5, 0x21, 0x00


	//----- nvinfo : EIATTR_KPARAM_INFO
	.align		4
.L_263:
        /*0028*/ 	.byte	0x04, 0x17
        /*002a*/ 	.short	(.L_265 - .L_264)
.L_264:
        /*002c*/ 	.word	0x00000000
        /*0030*/ 	.short	0x0000
        /*0032*/ 	.short	0x0000
        /*0034*/ 	.byte	0x00, 0xf5, 0x21, 0x00


	//----- nvinfo : EIATTR_SPARSE_MMA_MASK
	.align		4
.L_265:
        /*0038*/ 	.byte	0x03, 0x50
        /*003a*/ 	.short	0x0000


	//----- nvinfo : EIATTR_MAXREG_COUNT
	.align		4
        /*003c*/ 	.byte	0x03, 0x1b
        /*003e*/ 	.short	0x00ff


	//----- nvinfo : EIATTR_MERCURY_ISA_VERSION
	.align		4
        /*0040*/ 	.byte	0x03, 0x5f
        /*0042*/ 	.short	0x0101


	//----- nvinfo : EIATTR_VRC_CTA_INIT_COUNT
	.align		4
        /*0044*/ 	.byte	0x02, 0x4a
	.zero		1
	.zero		1


	//----- nvinfo : EIATTR_EXIT_INSTR_OFFSETS
	.align		4
        /*0048*/ 	.byte	0x04, 0x1c
        /*004a*/ 	.short	(.L_267 - .L_266)


	//   ....[0]....
.L_266:
        /*004c*/ 	.word	0x00000070


	//   ....[1]....
        /*0050*/ 	.word	0x00000200


	//----- nvinfo : EIATTR_CBANK_PARAM_SIZE
	.align		4
.L_267:
        /*0054*/ 	.byte	0x03, 0x19
        /*0056*/ 	.short	0x0014


	//----- nvinfo : EIATTR_PARAM_CBANK
	.align		4
        /*0058*/ 	.byte	0x04, 0x0a
        /*005a*/ 	.short	(.L_269 - .L_268)
	.align		4
.L_268:
        /*005c*/ 	.word	index@(.nv.constant0._Z10vectorTanhPKfPfi)
        /*0060*/ 	.short	0x0380
        /*0062*/ 	.short	0x0014


	//----- nvinfo : EIATTR_SW_WAR
	.align		4
.L_269:
        /*0064*/ 	.byte	0x04, 0x36
        /*0066*/ 	.short	(.L_271 - .L_270)
.L_270:
        /*0068*/ 	.word	0x00000008
.L_271:


//--------------------- .nv.info._Z13vectorSigmoidPKfPfi --------------------------
	.section	.nv.info._Z13vectorSigmoidPKfPfi,"",@"SHT_CUDA_INFO"
	.sectionflags	@""
	.align	4


	//----- nvinfo : EIATTR_CUDA_API_VERSION
	.align		4
        /*0000*/ 	.byte	0x04, 0x37
        /*0002*/ 	.short	(.L_273 - .L_272)
.L_272:
        /*0004*/ 	.word	0x00000082


	//----- nvinfo : EIATTR_KPARAM_INFO
	.align		4
.L_273:
        /*0008*/ 	.byte	0x04, 0x17
        /*000a*/ 	.short	(.L_275 - .L_274)
.L_274:
        /*000c*/ 	.word	0x00000000
        /*0010*/ 	.short	0x0002
        /*0012*/ 	.short	0x0010
        /*0014*/ 	.byte	0x00, 0xf0, 0x11, 0x00


	//----- nvinfo : EIATTR_KPARAM_INFO
	.align		4
.L_275:
        /*0018*/ 	.byte	0x04, 0x17
        /*001a*/ 	.short	(.L_277 - .L_276)
.L_276:
        /*001c*/ 	.word	0x00000000
        /*0020*/ 	.short	0x0001
        /*0022*/ 	.short	0x0008
        /*0024*/ 	.byte	0x00, 0xf5, 0x21, 0x00


	//----- nvinfo : EIATTR_KPARAM_INFO
	.align		4
.L_277:
        /*0028*/ 	.byte	0x04, 0x17
        /*002a*/ 	.short	(.L_279 - .L_278)
.L_278:
        /*002c*/ 	.word	0x00000000
        /*0030*/ 	.short	0x0000
        /*0032*/ 	.short	0x0000
        /*0034*/ 	.byte	0x00, 0xf5, 0x21, 0x00


	//----- nvinfo : EIATTR_SPARSE_MMA_MASK
	.align		4
.L_279:
        /*0038*/ 	.byte	0x03, 0x50
        /*003a*/ 	.short	0x0000


	//----- nvinfo : EIATTR_MAXREG_COUNT
	.align		4
        /*003c*/ 	.byte	0x03, 0x1b
        /*003e*/ 	.short	0x00ff


	//----- nvinfo : EIATTR_MERCURY_ISA_VERSION
	.align		4
        /*0040*/ 	.byte	0x03, 0x5f
        /*0042*/ 	.short	0x0101


	//----- nvinfo : EIATTR_VRC_CTA_INIT_COUNT
	.align		4
        /*0044*/ 	.byte	0x02, 0x4a
	.zero		1
	.zero		1


	//----- nvinfo : EIATTR_EXIT_INSTR_OFFSETS
	.align		4
        /*0048*/ 	.byte	0x04, 0x1c
        /*004a*/ 	.short	(.L_281 - .L_280)


	//   ....[0]....
.L_280:
        /*004c*/ 	.word	0x00000070


	//   ....[1]....
        /*0050*/ 	.word	0x00000260


	//----- nvinfo : EIATTR_CRS_STACK_SIZE
	.align		4
.L_281:
        /*0054*/ 	.byte	0x04, 0x1e
        /*0056*/ 	.short	(.L_283 - .L_282)
.L_282:
        /*0058*/ 	.word	0x00000000


	//----- nvinfo : EIATTR_CBANK_PARAM_SIZE
	.align		4
.L_283:
        /*005c*/ 	.byte	0x03, 0x19
        /*005e*/ 	.short	0x0014


	//----- nvinfo : EIATTR_PARAM_CBANK
	.align		4
        /*0060*/ 	.byte	0x04, 0x0a
        /*0062*/ 	.short	(.L_285 - .L_284)
	.align		4
.L_284:
        /*0064*/ 	.word	index@(.nv.constant0._Z13vectorSigmoidPKfPfi)
        /*0068*/ 	.short	0x0380
        /*006a*/ 	.short	0x0014


	//----- nvinfo : EIATTR_SW_WAR
	.align		4
.L_285:
        /*006c*/ 	.byte	0x04, 0x36
        /*006e*/ 	.short	(.L_287 - .L_286)
.L_286:
        /*0070*/ 	.word	0x00000008
.L_287:


//--------------------- .nv.info._Z18vectorReLUGradientPKfPfi --------------------------
	.section	.nv.info._Z18vectorReLUGradientPKfPfi,"",@"SHT_CUDA_INFO"
	.sectionflags	@""
	.align	4


	//----- nvinfo : EIATTR_CUDA_API_VERSION
	.align		4
        /*0000*/ 	.byte	0x04, 0x37
        /*0002*/ 	.short	(.L_289 - .L_288)
.L_288:
        /*0004*/ 	.word	0x00000082


	//----- nvinfo : EIATTR_KPARAM_INFO
	.align		4
.L_289:
        /*0008*/ 	.byte	0x04, 0x17
        /*000a*/ 	.short	(.L_291 - .L_290)
.L_290:
        /*000c*/ 	.word	0x00000000
        /*0010*/ 	.short	0x0002
        /*0012*/ 	.short	0x0010
        /*0014*/ 	.byte	0x00, 0xf0, 0x11, 0x00


	//----- nvinfo : EIATTR_KPARAM_INFO
	.align		4
.L_291:
        /*0018*/ 	.byte	0x04, 0x17
        /*001a*/ 	.short	(.L_293 - .L_292)
.L_292:
        /*001c*/ 	.word	0x00000000
        /*0020*/ 	.short	0x0001
        /*0022*/ 	.short	0x0008
        /*0024*/ 	.byte	0x00, 0xf5, 0x21, 0x00


	//----- nvinfo : EIATTR_KPARAM_INFO
	.align		4
.L_293:
        /*0028*/ 	.byte	0x04, 0x17
        /*002a*/ 	.short	(.L_295 - .L_294)
.L_294:
        /*002c*/ 	.word	0x00000000
        /*0030*/ 	.short	0x0000
        /*0032*/ 	.short	0x0000
        /*0034*/ 	.byte	0x00, 0xf5, 0x21, 0x00


	//----- nvinfo : EIATTR_SPARSE_MMA_MASK
	.align		4
.L_295:
        /*0038*/ 	.byte	0x03, 0x50
        /*003a*/ 	.short	0x0000


	//----- nvinfo : EIATTR_MAXREG_COUNT
	.align		4
        /*003c*/ 	.byte	0x03, 0x1b
        /*003e*/ 	.short	0x00ff


	//----- nvinfo : EIATTR_MERCURY_ISA_VERSION
	.align		4
        /*0040*/ 	.byte	0x03, 0x5f
        /*0042*/ 	.short	0x0101


	//----- nvinfo : EIATTR_VRC_CTA_INIT_COUNT
	.align		4
        /*0044*/ 	.byte	0x02, 0x4a
	.zero		1
	.zero		1


	//----- nvinfo : EIATTR_EXIT_INSTR_OFFSETS
	.align		4
        /*0048*/ 	.byte	0x04, 0x1c
        /*004a*/ 	.short	(.L_297 - .L_296)


	//   ....[0]....
.L_296:
        /*004c*/ 	.word	0x00000070


	//   ....[1]....
        /*0050*/ 	.word	0x00000100


	//----- nvinfo : EIATTR_CBANK_PARAM_SIZE
	.align		4
.L_297:
        /*0054*/ 	.byte	0x03, 0x19
        /*0056*/ 	.short	0x0014


	//----- nvinfo : EIATTR_PARAM_CBANK
	.align		4
        /*0058*/ 	.byte	0x04, 0x0a
        /*005a*/ 	.short	(.L_299 - .L_298)
	.align		4
.L_298:
        /*005c*/ 	.word	index@(.nv.constant0._Z18vectorReLUGradientPKfPfi)
        /*0060*/ 	.short	0x0380
        /*0062*/ 	.short	0x0014


	//----- nvinfo : EIATTR_SW_WAR
	.align		4
.L_299:
        /*0064*/ 	.byte	0x04, 0x36
        /*0066*/ 	.short	(.L_301 - .L_300)
.L_300:
        /*0068*/ 	.word	0x00000008
.L_301:


//--------------------- .nv.info._Z10vectorReLUPKfPfi --------------------------
	.section	.nv.info._Z10vectorReLUPKfPfi,"",@"SHT_CUDA_INFO"
	.sectionflags	@""
	.align	4


	//----- nvinfo : EIATTR_CUDA_API_VERSION
	.align		4
        /*0000*/ 	.byte	0x04, 0x37
        /*0002*/ 	.short	(.L_303 - .L_302)
.L_302:
        /*0004*/ 	.word	0x00000082


	//----- nvinfo : EIATTR_KPARAM_INFO
	.align		4
.L_303:
        /*0008*/ 	.byte	0x04, 0x17
        /*000a*/ 	.short	(.L_305 - .L_304)
.L_304:
        /*000c*/ 	.word	0x00000000
        /*0010*/ 	.short	0x0002
        /*0012*/ 	.short	0x0010
        /*0014*/ 	.byte	0x00, 0xf0, 0x11, 0x00


	//----- nvinfo : EIATTR_KPARAM_INFO
	.align		4
.L_305:
        /*0018*/ 	.byte	0x04, 0x17
        /*001a*/ 	.short	(.L_307 - .L_306)
.L_306:
        /*001c*/ 	.word	0x00000000
        /*0020*/ 	.short	0x0001
        /*0022*/ 	.short	0x0008
        /*0024*/ 	.byte	0x00, 0xf5, 0x21, 0x00


	//----- nvinfo : EIATTR_KPARAM_INFO
	.align		4
.L_307:
        /*0028*/ 	.byte	0x04, 0x17
        /*002a*/ 	.short	(.L_309 - .L_308)
.L_308:
        /*002c*/ 	.word	0x00000000
        /*0030*/ 	.short	0x0000
        /*0032*/ 	.short	0x0000
        /*0034*/ 	.byte	0x00, 0xf5, 0x21, 0x00


	//----- nvinfo : EIATTR_SPARSE_MMA_MASK
	.align		4
.L_309:
        /*0038*/ 	.byte	0x03, 0x50
        /*003a*/ 	.short	0x0000


	//----- nvinfo : EIATTR_MAXREG_COUNT
	.align		4
        /*003c*/ 	.byte	0x03, 0x1b
        /*003e*/ 	.short	0x00ff


	//----- nvinfo : EIATTR_MERCURY_ISA_VERSION
	.align		4
        /*0040*/ 	.byte	0x03, 0x5f
        /*0042*/ 	.short	0x0101


	//----- nvinfo : EIATTR_VRC_CTA_INIT_COUNT
	.align		4
        /*0044*/ 	.byte	0x02, 0x4a
	.zero		1
	.zero		1


	//----- nvinfo : EIATTR_EXIT_INSTR_OFFSETS
	.align		4
        /*0048*/ 	.byte	0x04, 0x1c
        /*004a*/ 	.short	(.L_311 - .L_310)


	//   ....[0]....
.L_310:
        /*004c*/ 	.word	0x00000070


	//   ....[1]....
        /*0050*/ 	.word	0x00000100


	//----- nvinfo : EIATTR_CBANK_PARAM_SIZE
	.align		4
.L_311:
        /*0054*/ 	.byte	0x03, 0x19
        /*0056*/ 	.short	0x0014


	//----- nvinfo : EIATTR_PARAM_CBANK
	.align		4
        /*0058*/ 	.byte	0x04, 0x0a
        /*005a*/ 	.short	(.L_313 - .L_312)
	.align		4
.L_312:
        /*005c*/ 	.word	index@(.nv.constant0._Z10vectorReLUPKfPfi)
        /*0060*/ 	.short	0x0380
        /*0062*/ 	.short	0x0014


	//----- nvinfo : EIATTR_SW_WAR
	.align		4
.L_313:
        /*0064*/ 	.byte	0x04, 0x36
        /*0066*/ 	.short	(.L_315 - .L_314)
.L_314:
        /*0068*/ 	.word	0x00000008
.L_315:


//--------------------- .nv.info._Z15vectorMulScalarPKffPfi --------------------------
	.section	.nv.info._Z15vectorMulScalarPKffPfi,"",@"SHT_CUDA_INFO"
	.sectionflags	@""
	.align	4


	//----- nvinfo : EIATTR_CUDA_API_VERSION
	.align		4
        /*0000*/ 	.byte	0x04, 0x37
        /*0002*/ 	.short	(.L_317 - .L_316)
.L_316:
        /*0004*/ 	.word	0x00000082


	//----- nvinfo : EIATTR_KPARAM_INFO
	.align		4
.L_317:
        /*0008*/ 	.byte	0x04, 0x17
        /*000a*/ 	.short	(.L_319 - .L_318)
.L_318:
        /*000c*/ 	.word	0x00000000
        /*0010*/ 	.short	0x0003
        /*0012*/ 	.short	0x0018
        /*0014*/ 	.byte	0x00, 0xf0, 0x11, 0x00


	//----- nvinfo : EIATTR_KPARAM_INFO
	.align		4
.L_319:
        /*0018*/ 	.byte	0x04, 0x17
        /*001a*/ 	.short	(.L_321 - .L_320)
.L_320:
        /*001c*/ 	.word	0x00000000
        /*0020*/ 	.short	0x0002
        /*0022*/ 	.short	0x0010
        /*0024*/ 	.byte	0x00, 0xf5, 0x21, 0x00


	//----- nvinfo : EIATTR_KPARAM_INFO
	.align		4
.L_321:
        /*0028*/ 	.byte	0x04, 0x17
        /*002a*/ 	.short	(.L_323 - .L_322)
.L_322:
        /*002c*/ 	.word	0x00000000
        /*0030*/ 	.short	0x0001
        /*0032*/ 	.short	0x0008
        /*0034*/ 	.byte	0x00, 0xf0, 0x11, 0x00


	//----- nvinfo : EIATTR_KPARAM_INFO
	.align		4
.L_323:
        /*0038*/ 	.byte	0x04, 0x17
        /*003a*/ 	.short	(.L_325 - .L_324)
.L_324:
        /*003c*/ 	.word	0x00000000
        /*0040*/ 	.short	0x0000
        /*0042*/ 	.short	0x0000
        /*0044*/ 	.byte	0x00, 0xf5, 0x21, 0x00


	//----- nvinfo : EIATTR_SPARSE_MMA_MASK
	.align		4
.L_325:
        /*0048*/ 	.byte	0x03, 0x50
        /*004a*/ 	.short	0x0000


	//----- nvinfo : EIATTR_MAXREG_COUNT
	.align		4
        /*004c*/ 	.byte	0x03, 0x1b
        /*004e*/ 	.short	0x00ff


	//----- nvinfo : EIATTR_MERCURY_ISA_VERSION
	.align		4
        /*0050*/ 	.byte	0x03, 0x5f
        /*0052*/ 	.short	0x0101


	//----- nvinfo : EIATTR_VRC_CTA_INIT_COUNT
	.align		4
        /*0054*/ 	.byte	0x02, 0x4a
	.zero		1
	.zero		1


	//----- nvinfo : EIATTR_EXIT_INSTR_OFFSETS
	.align		4
        /*0058*/ 	.byte	0x04, 0x1c
        /*005a*/ 	.short	(.L_327 - .L_326)


	//   ....[0]....
.L_326:
        /*005c*/ 	.word	0x00000070


	//   ....[1]....
        /*0060*/ 	.word	0x00000110


	//----- nvinfo : EIATTR_CBANK_PARAM_SIZE
	.align		4
.L_327:
        /*0064*/ 	.byte	0x03, 0x19
        /*0066*/ 	.short	0x001c


	//----- nvinfo : EIATTR_PARAM_CBANK
	.align		4
        /*0068*/ 	.byte	0x04, 0x0a
        /*006a*/ 	.short	(.L_329 - .L_328)
	.align		4
.L_328:
        /*006c*/ 	.word	index@(.nv.constant0._Z15vectorMulScalarPKffPfi)
        /*0070*/ 	.short	0x0380
        /*0072*/ 	.short	0x001c


	//----- nvinfo : EIATTR_SW_WAR
	.align		4
.L_329:
        /*0074*/ 	.byte	0x04, 0x36
        /*0076*/ 	.short	(.L_331 - .L_330)
.L_330:
        /*0078*/ 	.word	0x00000008
.L_331:


//--------------------- .nv.info._Z15vectorAddScalarPKffPfi --------------------------
	.section	.nv.info._Z15vectorAddScalarPKffPfi,"",@"SHT_CUDA_INFO"
	.sectionflags	@""
	.align	4


	//----- nvinfo : EIATTR_CUDA_API_VERSION
	.align		4
        /*0000*/ 	.byte	0x04, 0x37
        /*0002*/ 	.short	(.L_333 - .L_332)
.L_332:
        /*0004*/ 	.word	0x00000082


	//----- nvinfo : EIATTR_KPARAM_INFO
	.align		4
.L_333:
        /*0008*/ 	.byte	0x04, 0x17
        /*000a*/ 	.short	(.L_335 - .L_334)
.L_334:
        /*000c*/ 	.word	0x00000000
        /*0010*/ 	.short	0x0003
        /*0012*/ 	.short	0x0018
        /*0014*/ 	.byte	0x00, 0xf0, 0x11, 0x00


	//----- nvinfo : EIATTR_KPARAM_INFO
	.align		4
.L_335:
        /*0018*/ 	.byte	0x04, 0x17
        /*001a*/ 	.short	(.L_337 - .L_336)
.L_336:
        /*001c*/ 	.word	0x00000000
        /*0020*/ 	.short	0x0002
        /*0022*/ 	.short	0x0010
        /*0024*/ 	.byte	0x00, 0xf5, 0x21, 0x00


	//----- nvinfo : EIATTR_KPARAM_INFO
	.align		4
.L_337:
        /*0028*/ 	.byte	0x04, 0x17
        /*002a*/ 	.short	(.L_339 - .L_338)
.L_338:
        /*002c*/ 	.word	0x00000000
        /*0030*/ 	.short	0x0001
        /*0032*/ 	.short	0x0008
        /*0034*/ 	.byte	0x00, 0xf0, 0x11, 0x00


	//----- nvinfo : EIATTR_KPARAM_INFO
	.align		4
.L_339:
        /*0038*/ 	.byte	0x04, 0x17
        /*003a*/ 	.short	(.L_341 - .L_340)
.L_340:
        /*003c*/ 	.word	0x00000000
        /*0040*/ 	.short	0x0000
        /*0042*/ 	.short	0x0000
        /*0044*/ 	.byte	0x00, 0xf5, 0x21, 0x00


	//----- nvinfo : EIATTR_SPARSE_MMA_MASK
	.align		4
.L_341:
        /*0048*/ 	.byte	0x03, 0x50
        /*004a*/ 	.short	0x0000


	//----- nvinfo : EIATTR_MAXREG_COUNT
	.align		4
        /*004c*/ 	.byte	0x03, 0x1b
        /*004e*/ 	.short	0x00ff


	//----- nvinfo : EIATTR_MERCURY_ISA_VERSION
	.align		4
        /*0050*/ 	.byte	0x03, 0x5f
        /*0052*/ 	.short	0x0101


	//----- nvinfo : EIATTR_VRC_CTA_INIT_COUNT
	.align		4
        /*0054*/ 	.byte	0x02, 0x4a
	.zero		1
	.zero		1


	//----- nvinfo : EIATTR_EXIT_INSTR_OFFSETS
	.align		4
        /*0058*/ 	.byte	0x04, 0x1c
        /*005a*/ 	.short	(.L_343 - .L_342)


	//   ....[0]....
.L_342:
        /*005c*/ 	.word	0x00000070


	//   ....[1]....
        /*0060*/ 	.word	0x00000110


	//----- nvinfo : EIATTR_CBANK_PARAM_SIZE
	.align		4
.L_343:
        /*0064*/ 	.byte	0x03, 0x19
        /*0066*/ 	.short	0x001c


	//----- nvinfo : EIATTR_PARAM_CBANK
	.align		4
        /*0068*/ 	.byte	0x04, 0x0a
        /*006a*/ 	.short	(.L_345 - .L_344)
	.align		4
.L_344:
        /*006c*/ 	.word	index@(.nv.constant0._Z15vectorAddScalarPKffPfi)
        /*0070*/ 	.short	0x0380
        /*0072*/ 	.short	0x001c


	//----- nvinfo : EIATTR_SW_WAR
	.align		4
.L_345:
        /*0074*/ 	.byte	0x04, 0x36
        /*0076*/ 	.short	(.L_347 - .L_346)
.L_346:
        /*0078*/ 	.word	0x00000008
.L_347:


//--------------------- .nv.info._Z9vectorDivPKfS0_Pfi --------------------------
	.section	.nv.info._Z9vectorDivPKfS0_Pfi,"",@"SHT_CUDA_INFO"
	.sectionflags	@""
	.align	4


	//----- nvinfo : EIATTR_CUDA_API_VERSION
	.align		4
        /*0000*/ 	.byte	0x04, 0x37
        /*0002*/ 	.short	(.L_349 - .L_348)
.L_348:
        /*0004*/ 	.word	0x00000082


	//----- nvinfo : EIATTR_KPARAM_INFO
	.align		4
.L_349:
        /*0008*/ 	.byte	0x04, 0x17
        /*000a*/ 	.short	(.L_351 - .L_350)
.L_350:
        /*000c*/ 	.word	0x00000000
        /*0010*/ 	.short	0x0003
        /*0012*/ 	.short	0x0018
        /*0014*/ 	.byte	0x00, 0xf0, 0x11, 0x00


	//----- nvinfo : EIATTR_KPARAM_INFO
	.align		4
.L_351:
        /*0018*/ 	.byte	0x04, 0x17
        /*001a*/ 	.short	(.L_353 - .L_352)
.L_352:
        /*001c*/ 	.word	0x00000000
        /*0020*/ 	.short	0x0002
        /*0022*/ 	.short	0x0010
        /*0024*/ 	.byte	0x00, 0xf5, 0x21, 0x00


	//----- nvinfo : EIATTR_KPARAM_INFO
	.align		4
.L_353:
        /*0028*/ 	.byte	0x04, 0x17
        /*002a*/ 	.short	(.L_355 - .L_354)
.L_354:
        /*002c*/ 	.word	0x00000000
        /*0030*/ 	.short	0x0001
        /*0032*/ 	.short	0x0008
        /*0034*/ 	.byte	0x00, 0xf5, 0x21, 0x00


	//----- nvinfo : EIATTR_KPARAM_INFO
	.align		4
.L_355:
        /*0038*/ 	.byte	0x04, 0x17
        /*003a*/ 	.short	(.L_357 - .L_356)
.L_356:
        /*003c*/ 	.word	0x00000000
        /*0040*/ 	.short	0x0000
        /*0042*/ 	.short	0x0000
        /*0044*/ 	.byte	0x00, 0xf5, 0x21, 0x00


	//----- nvinfo : EIATTR_SPARSE_MMA_MASK
	.align		4
.L_357:
        /*0048*/ 	.byte	0x03, 0x50
        /*004a*/ 	.short	0x0000


	//----- nvinfo : EIATTR_MAXREG_COUNT
	.align		4
        /*004c*/ 	.byte	0x03, 0x1b
        /*004e*/ 	.short	0x00ff


	//----- nvinfo : EIATTR_MERCURY_ISA_VERSION
	.align		4
        /*0050*/ 	.byte	0x03, 0x5f
        /*0052*/ 	.short	0x0101


	//----- nvinfo : EIATTR_VRC_CTA_INIT_COUNT
	.align		4
        /*0054*/ 	.byte	0x02, 0x4a
	.zero		1
	.zero		1


	//----- nvinfo : EIATTR_EXIT_INSTR_OFFSETS
	.align		4
        /*0058*/ 	.byte	0x04, 0x1c
        /*005a*/ 	.short	(.L_359 - .L_358)


	//   ....[0]....
.L_358:
        /*005c*/ 	.word	0x00000070


	//   ....[1]....
        /*0060*/ 	.word	0x000001f0


	//----- nvinfo : EIATTR_CRS_STACK_SIZE
	.align		4
.L_359:
        /*0064*/ 	.byte	0x04, 0x1e
        /*0066*/ 	.short	(.L_361 - .L_360)
.L_360:
        /*0068*/ 	.word	0x00000000


	//----- nvinfo : EIATTR_CBANK_PARAM_SIZE
	.align		4
.L_361:
        /*006c*/ 	.byte	0x03, 0x19
        /*006e*/ 	.short	0x001c


	//----- nvinfo : EIATTR_PARAM_CBANK
	.align		4
        /*0070*/ 	.byte	0x04, 0x0a
        /*0072*/ 	.short	(.L_363 - .L_362)
	.align		4
.L_362:
        /*0074*/ 	.word	index@(.nv.constant0._Z9vectorDivPKfS0_Pfi)
        /*0078*/ 	.short	0x0380
        /*007a*/ 	.short	0x001c


	//----- nvinfo : EIATTR_SW_WAR
	.align		4
.L_363:
        /*007c*/ 	.byte	0x04, 0x36
        /*007e*/ 	.short	(.L_365 - .L_364)
.L_364:
        /*0080*/ 	.word	0x00000008
.L_365:


//--------------------- .nv.info._Z9vectorMulPKfS0_Pfi --------------------------
	.section	.nv.info._Z9vectorMulPKfS0_Pfi,"",@"SHT_CUDA_INFO"
	.sectionflags	@""
	.align	4


	//----- nvinfo : EIATTR_CUDA_API_VERSION
	.align		4
        /*0000*/ 	.byte	0x04, 0x37
        /*0002*/ 	.short	(.L_367 - .L_366)
.L_366:
        /*0004*/ 	.word	0x00000082


	//----- nvinfo : EIATTR_KPARAM_INFO
	.align		4
.L_367:
        /*0008*/ 	.byte	0x04, 0x17
        /*000a*/ 	.short	(.L_369 - .L_368)
.L_368:
        /*000c*/ 	.word	0x00000000
        /*0010*/ 	.short	0x0003
        /*0012*/ 	.short	0x0018
        /*0014*/ 	.byte	0x00, 0xf0, 0x11, 0x00


	//----- nvinfo : EIATTR_KPARAM_INFO
	.align		4
.L_369:
        /*0018*/ 	.byte	0x04, 0x17
        /*001a*/ 	.short	(.L_371 - .L_370)
.L_370:
        /*001c*/ 	.word	0x00000000
        /*0020*/ 	.short	0x0002
        /*0022*/ 	.short	0x0010
        /*0024*/ 	.byte	0x00, 0xf5, 0x21, 0x00


	//----- nvinfo : EIATTR_KPARAM_INFO
	.align		4
.L_371:
        /*0028*/ 	.byte	0x04, 0x17
        /*002a*/ 	.short	(.L_373 - .L_372)
.L_372:
        /*002c*/ 	.word	0x00000000
        /*0030*/ 	.short	0x0001
        /*0032*/ 	.short	0x0008
        /*0034*/ 	.byte	0x00, 0xf5, 0x21, 0x00


	//----- nvinfo : EIATTR_KPARAM_INFO
	.align		4
.L_373:
        /*0038*/ 	.byte	0x04, 0x17
        /*003a*/ 	.short	(.L_375 - .L_374)
.L_374:
        /*003c*/ 	.word	0x00000000
        /*0040*/ 	.short	0x0000
        /*0042*/ 	.short	0x0000
        /*0044*/ 	.byte	0x00, 0xf5, 0x21, 0x00


	//----- nvinfo : EIATTR_SPARSE_MMA_MASK
	.align		4
.L_375:
        /*0048*/ 	.byte	0x03, 0x50
        /*004a*/ 	.short	0x0000


	//----- nvinfo : EIATTR_MAXREG_COUNT
	.align		4
        /*004c*/ 	.byte	0x03, 0x1b
        /*004e*/ 	.short	0x00ff


	//----- nvinfo : EIATTR_MERCURY_ISA_VERSION
	.align		4
        /*0050*/ 	.byte	0x03, 0x5f
        /*0052*/ 	.short	0x0101


	//----- nvinfo : EIATTR_VRC_CTA_INIT_COUNT
	.align		4
        /*0054*/ 	.byte	0x02, 0x4a
	.zero		1
	.zero		1


	//----- nvinfo : EIATTR_EXIT_INSTR_OFFSETS
	.align		4
        /*0058*/ 	.byte	0x04, 0x1c
        /*005a*/ 	.short	(.L_377 - .L_376)


	//   ....[0]....
.L_376:
        /*005c*/ 	.word	0x00000070


	//   ....[1]....
        /*0060*/ 	.word	0x00000130


	//----- nvinfo : EIATTR_CBANK_PARAM_SIZE
	.align		4
.L_377:
        /*0064*/ 	.byte	0x03, 0x19
        /*0066*/ 	.short	0x001c


	//----- nvinfo : EIATTR_PARAM_CBANK
	.align		4
        /*0068*/ 	.byte	0x04, 0x0a
        /*006a*/ 	.short	(.L_379 - .L_378)
	.align		4
.L_378:
        /*006c*/ 	.word	index@(.nv.constant0._Z9vectorMulPKfS0_Pfi)
        /*0070*/ 	.short	0x0380
        /*0072*/ 	.short	0x001c


	//----- nvinfo : EIATTR_SW_WAR
	.align		4
.L_379:
        /*0074*/ 	.byte	0x04, 0x36
        /*0076*/ 	.short	(.L_381 - .L_380)
.L_380:
        /*0078*/ 	.word	0x00000008
.L_381:


//--------------------- .nv.info._Z9vectorSubPKfS0_Pfi --------------------------
	.section	.nv.info._Z9vectorSubPKfS0_Pfi,"",@"SHT_CUDA_INFO"
	.sectionflags	@""
	.align	4


	//----- nvinfo : EIATTR_CUDA_API_VERSION
	.align		4
        /*0000*/ 	.byte	0x04, 0x37
        /*0002*/ 	.short	(.L_383 - .L_382)
.L_382:
        /*0004*/ 	.word	0x00000082


	//----- nvinfo : EIATTR_KPARAM_INFO
	.align		4
.L_383:
        /*0008*/ 	.byte	0x04, 0x17
        /*000a*/ 	.short	(.L_385 - .L_384)
.L_384:
        /*000c*/ 	.word	0x00000000
        /*0010*/ 	.short	0x0003
        /*0012*/ 	.short	0x0018
        /*0014*/ 	.byte	0x00, 0xf0, 0x11, 0x00


	//----- nvinfo : EIATTR_KPARAM_INFO
	.align		4
.L_385:
        /*0018*/ 	.byte	0x04, 0x17
        /*001a*/ 	.short	(.L_387 - .L_386)
.L_386:
        /*001c*/ 	.word	0x00000000
        /*0020*/ 	.short	0x0002
        /*0022*/ 	.short	0x0010
        /*0024*/ 	.byte	0x00, 0xf5, 0x21, 0x00


	//----- nvinfo : EIATTR_KPARAM_INFO
	.align		4
.L_387:
        /*0028*/ 	.byte	0x04, 0x17
        /*002a*/ 	.short	(.L_389 - .L_388)
.L_388:
        /*002c*/ 	.word	0x00000000
        /*0030*/ 	.short	0x0001
        /*0032*/ 	.short	0x0008
        /*0034*/ 	.byte	0x00, 0xf5, 0x21, 0x00


	//----- nvinfo : EIATTR_KPARAM_INFO
	.align		4
.L_389:
        /*0038*/ 	.byte	0x04, 0x17
        /*003a*/ 	.short	(.L_391 - .L_390)
.L_390:
        /*003c*/ 	.word	0x00000000
        /*0040*/ 	.short	0x0000
        /*0042*/ 	.short	0x0000
        /*0044*/ 	.byte	0x00, 0xf5, 0x21, 0x00


	//----- nvinfo : EIATTR_SPARSE_MMA_MASK
	.align		4
.L_391:
        /*0048*/ 	.byte	0x03, 0x50
        /*004a*/ 	.short	0x0000


	//----- nvinfo : EIATTR_MAXREG_COUNT
	.align		4
        /*004c*/ 	.byte	0x03, 0x1b
        /*004e*/ 	.short	0x00ff


	//----- nvinfo : EIATTR_MERCURY_ISA_VERSION
	.align		4
        /*0050*/ 	.byte	0x03, 0x5f
        /*0052*/ 	.short	0x0101


	//----- nvinfo : EIATTR_VRC_CTA_INIT_COUNT
	.align		4
        /*0054*/ 	.byte	0x02, 0x4a
	.zero		1
	.zero		1


	//----- nvinfo : EIATTR_EXIT_INSTR_OFFSETS
	.align		4
        /*0058*/ 	.byte	0x04, 0x1c
        /*005a*/ 	.short	(.L_393 - .L_392)


	//   ....[0]....
.L_392:
        /*005c*/ 	.word	0x00000070


	//   ....[1]....
        /*0060*/ 	.word	0x00000130


	//----- nvinfo : EIATTR_CBANK_PARAM_SIZE
	.align		4
.L_393:
        /*0064*/ 	.byte	0x03, 0x19
        /*0066*/ 	.short	0x001c


	//----- nvinfo : EIATTR_PARAM_CBANK
	.align		4
        /*0068*/ 	.byte	0x04, 0x0a
        /*006a*/ 	.short	(.L_395 - .L_394)
	.align		4
.L_394:
        /*006c*/ 	.word	index@(.nv.constant0._Z9vectorSubPKfS0_Pfi)
        /*0070*/ 	.short	0x0380
        /*0072*/ 	.short	0x001c


	//----- nvinfo : EIATTR_SW_WAR
	.align		4
.L_395:
        /*0074*/ 	.byte	0x04, 0x36
        /*0076*/ 	.short	(.L_397 - .L_396)
.L_396:
        /*0078*/ 	.word	0x00000008
.L_397:


//--------------------- .nv.info._Z9vectorAddPKfS0_Pfi --------------------------
	.section	.nv.info._Z9vectorAddPKfS0_Pfi,"",@"SHT_CUDA_INFO"
	.sectionflags	@""
	.align	4


	//----- nvinfo : EIATTR_CUDA_API_VERSION
	.align		4
        /*0000*/ 	.byte	0x04, 0x37
        /*0002*/ 	.short	(.L_399 - .L_398)
.L_398:
        /*0004*/ 	.word	0x00000082


	//----- nvinfo : EIATTR_KPARAM_INFO
	.align		4
.L_399:
        /*0008*/ 	.byte	0x04, 0x17
        /*000a*/ 	.short	(.L_401 - .L_400)
.L_400:
        /*000c*/ 	.word	0x00000000
        /*0010*/ 	.short	0x0003
        /*0012*/ 	.short	0x0018
        /*0014*/ 	.byte	0x00, 0xf0, 0x11, 0x00


	//----- nvinfo : EIATTR_KPARAM_INFO
	.align		4
.L_401:
        /*0018*/ 	.byte	0x04, 0x17
        /*001a*/ 	.short	(.L_403 - .L_402)
.L_402:
        /*001c*/ 	.word	0x00000000
        /*0020*/ 	.short	0x0002
        /*0022*/ 	.short	0x0010
        /*0024*/ 	.byte	0x00, 0xf5, 0x21, 0x00


	//----- nvinfo : EIATTR_KPARAM_INFO
	.align		4
.L_403:
        /*0028*/ 	.byte	0x04, 0x17
        /*002a*/ 	.short	(.L_405 - .L_404)
.L_404:
        /*002c*/ 	.word	0x00000000
        /*0030*/ 	.short	0x0001
        /*0032*/ 	.short	0x0008
        /*0034*/ 	.byte	0x00, 0xf5, 0x21, 0x00


	//----- nvinfo : EIATTR_KPARAM_INFO
	.align		4
.L_405:
        /*0038*/ 	.byte	0x04, 0x17
        /*003a*/ 	.short	(.L_407 - .L_406)
.L_406:
        /*003c*/ 	.word	0x00000000
        /*0040*/ 	.short	0x0000
        /*0042*/ 	.short	0x0000
        /*0044*/ 	.byte	0x00, 0xf5, 0x21, 0x00


	//----- nvinfo : EIATTR_SPARSE_MMA_MASK
	.align		4
.L_407:
        /*0048*/ 	.byte	0x03, 0x50
        /*004a*/ 	.short	0x0000


	//----- nvinfo : EIATTR_MAXREG_COUNT
	.align		4
        /*004c*/ 	.byte	0x03, 0x1b
        /*004e*/ 	.short	0x00ff


	//----- nvinfo : EIATTR_MERCURY_ISA_VERSION
	.align		4
        /*0050*/ 	.byte	0x03, 0x5f
        /*0052*/ 	.short	0x0101


	//----- nvinfo : EIATTR_VRC_CTA_INIT_COUNT
	.align		4
        /*0054*/ 	.byte	0x02, 0x4a
	.zero		1
	.zero		1


	//----- nvinfo : EIATTR_EXIT_INSTR_OFFSETS
	.align		4
        /*0058*/ 	.byte	0x04, 0x1c
        /*005a*/ 	.short	(.L_409 - .L_408)


	//   ....[0]....
.L_408:
        /*005c*/ 	.word	0x00000070


	//   ....[1]....
        /*0060*/ 	.word	0x00000130


	//----- nvinfo : EIATTR_CBANK_PARAM_SIZE
	.align		4
.L_409:
        /*0064*/ 	.byte	0x03, 0x19
        /*0066*/ 	.short	0x001c


	//----- nvinfo : EIATTR_PARAM_CBANK
	.align		4
        /*0068*/ 	.byte	0x04, 0x0a
        /*006a*/ 	.short	(.L_411 - .L_410)
	.align		4
.L_410:
        /*006c*/ 	.word	index@(.nv.constant0._Z9vectorAddPKfS0_Pfi)
        /*0070*/ 	.short	0x0380
        /*0072*/ 	.short	0x001c


	//----- nvinfo : EIATTR_SW_WAR
	.align		4
.L_411:
        /*0074*/ 	.byte	0x04, 0x36
        /*0076*/ 	.short	(.L_413 - .L_412)
.L_412:
        /*0078*/ 	.word	0x00000008
.L_413:


//--------------------- .nv.callgraph             --------------------------
	.section	.nv.callgraph,"",@"SHT_CUDA_CALLGRAPH"
	.align	4
	.sectionentsize	8
	.align		4
        /*0000*/ 	.word	0x00000000
	.align		4
        /*0004*/ 	.word	0xffffffff
	.align		4
        /*0008*/ 	.word	0x00000000
	.align		4
        /*000c*/ 	.word	0xfffffffe
	.align		4
        /*0010*/ 	.word	0x00000000
	.align		4
        /*0014*/ 	.word	0xfffffffd
	.align		4
        /*0018*/ 	.word	0x00000000
	.align		4
        /*001c*/ 	.word	0xfffffffc


//--------------------- .text._Z11vectorClampPKfPfffi --------------------------
	.section	.text._Z11vectorClampPKfPfffi,"ax",@progbits
	.align	128
        .global         _Z11vectorClampPKfPfffi
        .type           _Z11vectorClampPKfPfffi,@function
        .size           _Z11vectorClampPKfPfffi,(.L_x_65 - _Z11vectorClampPKfPfffi)
        .other          _Z11vectorClampPKfPfffi,@"STO_CUDA_ENTRY STV_DEFAULT"
_Z11vectorClampPKfPfffi:
.text._Z11vectorClampPKfPfffi:
[----:B------:R-:W-:Y:S01]  /*0000*/  LDC R1, c[0x0][0x37c] ;  /* 0x0000df00ff017b82 */ /* 0x000fe20000000800 */
[----:B------:R-:W0:Y:S07]  /*0010*/  S2R R0, SR_TID.X ;  /* 0x0000000000007919 */ /* 0x000e2e0000002100 */
[----:B------:R-:W0:Y:S01]  /*0020*/  S2UR UR4, SR_CTAID.X ;  /* 0x00000000000479c3 */ /* 0x000e220000002500 */
[----:B------:R-:W1:Y:S07]  /*0030*/  LDCU UR5, c[0x0][0x398] ;  /* 0x00007300ff0577ac */ /* 0x000e6e0008000800 */
[----:B------:R-:W0:Y:S02]  /*0040*/  LDC R7, c[0x0][0x360] ;  /* 0x0000d800ff077b82 */ /* 0x000e240000000800 */
[----:B0-----:R-:W-:-:S05]  /*0050*/  IMAD R7, R7, UR4, R0 ;  /* 0x0000000407077c24 */ /* 0x001fca000f8e0200 */
[----:B-1----:R-:W-:-:S13]  /*0060*/  ISETP.GE.AND P0, PT, R7, UR5, PT ;  /* 0x0000000507007c0c */ /* 0x002fda000bf06270 */
[----:B------:R-:W-:Y:S05]  /*0070*/  @P0 EXIT ;  /* 0x000000000000094d */ /* 0x000fea0003800000 */
[----:B------:R-:W0:Y:S01]  /*0080*/  LDC.64 R2, c[0x0][0x380] ;  /* 0x0000e000ff027b82 */ /* 0x000e220000000a00 */
[----:B------:R-:W1:Y:S01]  /*0090*/  LDCU.64 UR4, c[0x0][0x358] ;  /* 0x00006b00ff0477ac */ /* 0x000e620008000a00 */
[----:B------:R-:W2:Y:S06]  /*00a0*/  LDCU.64 UR6, c[0x0][0x390] ;  /* 0x00007200ff0677ac */ /* 0x000eac0008000a00 */
[----:B------:R-:W3:Y:S01]  /*00b0*/  LDC.64 R4, c[0x0][0x388] ;  /* 0x0000e200ff047b82 */ /* 0x000ee20000000a00 */
[----:B0-----:R-:W-:-:S06]  /*00c0*/  IMAD.WIDE R2, R7, 0x4, R2 ;  /* 0x0000000407027825 */ /* 0x001fcc00078e0202 */
[----:B-1----:R-:W2:Y:S01]  /*00d0*/  LDG.E R2, desc[UR4][R2.64] ;  /* 0x0000000402027981 */ /* 0x002ea2000c1e1900 */
[----:B---3--:R-:W-:Y:S01]  /*00e0*/  IMAD.WIDE R4, R7, 0x4, R4 ;  /* 0x0000000407047825 */ /* 0x008fe200078e0204 */
[----:B--2---:R-:W-:-:S04]  /*00f0*/  FMNMX R0, R2, UR6, !PT ;  /* 0x0000000602007c09 */ /* 0x004fc8000f800000 */
[----:B------:R-:W-:-:S05]  /*0100*/  FMNMX R7, R0, UR7, PT ;  /* 0x0000000700077c09 */ /* 0x000fca000b800000 */
[----:B------:R-:W-:Y:S01]  /*0110*/  STG.E desc[UR4][R4.64], R7 ;  /* 0x0000000704007986 */ /* 0x000fe2000c101904 */
[----:B------:R-:W-:Y:S05]  /*0120*/  EXIT ;  /* 0x000000000000794d */ /* 0x000fea0003800000 */
.L_x_0:
[----:B------:R-:W-:-:S00]  /*0130*/  BRA `(.L_x_0) ;  /* 0xfffffffc00fc7947 */ /* 0x000fc0000383ffff */
[----:B------:R-:W-:-:S00]  /*0140*/  NOP ;  /* 0x0000000000007918 */ /* 0x000fc00000000000 */
        /* <DEDUP_REMOVED lines=11> */
.L_x_65:


//--------------------- .text._Z10vectorCopyPKfPfi --------------------------
	.section	.text._Z10vectorCopyPKfPfi,"ax",@progbits
	.align	128
        .global         _Z10vectorCopyPKfPfi
        .type           _Z10vectorCopyPKfPfi,@function
        .size           _Z10vectorCopyPKfPfi,(.L_x_66 - _Z10vectorCopyPKfPfi)
        .other          _Z10vectorCopyPKfPfi,@"STO_CUDA_ENTRY STV_DEFAULT"
_Z10vectorCopyPKfPfi:
.text._Z10vectorCopyPKfPfi:
        /* <DEDUP_REMOVED lines=9> */
[----:B------:R-:W1:Y:S07]  /*0090*/  LDCU.64 UR4, c[0x0][0x358] ;  /* 0x00006b00ff0477ac */ /* 0x000e6e0008000a00 */
[----:B------:R-:W2:Y:S01]  /*00a0*/  LDC.64 R4, c[0x0][0x388] ;  /* 0x0000e200ff047b82 */ /* 0x000ea20000000a00 */
[----:B0-----:R-:W-:-:S06]  /*00b0*/  IMAD.WIDE R2, R7, 0x4, R2 ;  /* 0x0000000407027825 */ /* 0x001fcc00078e0202 */
[----:B-1----:R-:W3:Y:S01]  /*00c0*/  LDG.E R3, desc[UR4][R2.64] ;  /* 0x0000000402037981 */ /* 0x002ee2000c1e1900 */
[----:B--2---:R-:W-:-:S05]  /*00d0*/  IMAD.WIDE R4, R7, 0x4, R4 ;  /* 0x0000000407047825 */ /* 0x004fca00078e0204 */
[----:B---3--:R-:W-:Y:S01]  /*00e0*/  STG.E desc[UR4][R4.64], R3 ;  /* 0x0000000304007986 */ /* 0x008fe2000c101904 */
[----:B------:R-:W-:Y:S05]  /*00f0*/  EXIT ;  /* 0x000000000000794d */ /* 0x000fea0003800000 */
.L_x_1:
        /* <DEDUP_REMOVED lines=16> */
.L_x_66:


//--------------------- .text._Z10vectorFillPffi  --------------------------
	.section	.text._Z10vectorFillPffi,"ax",@progbits
	.align	128
        .global         _Z10vectorFillPffi
        .type           _Z10vectorFillPffi,@function
        .size           _Z10vectorFillPffi,(.L_x_67 - _Z10vectorFillPffi)
        .other          _Z10vectorFillPffi,@"STO_CUDA_ENTRY STV_DEFAULT"
_Z10vectorFillPffi:
.text._Z10vectorFillPffi:
        /* <DEDUP_REMOVED lines=10> */
[----:B------:R-:W1:Y:S01]  /*00a0*/  LDC R7, c[0x0][0x388] ;  /* 0x0000e200ff077b82 */ /* 0x000e620000000800 */
[----:B0-----:R-:W-:-:S05]  /*00b0*/  IMAD.WIDE R2, R5, 0x4, R2 ;  /* 0x0000000405027825 */ /* 0x001fca00078e0202 */
[----:B-1----:R-:W-:Y:S01]  /*00c0*/  STG.E desc[UR4][R2.64], R7 ;  /* 0x0000000702007986 */ /* 0x002fe2000c101904 */
[----:B------:R-:W-:Y:S05]  /*00d0*/  EXIT ;  /* 0x000000000000794d */ /* 0x000fea0003800000 */
.L_x_2:
        /* <DEDUP_REMOVED lines=10> */
.L_x_67:


//--------------------- .text._Z19vectorNormL2SquaredPKfPfi --------------------------
	.section	.text._Z19vectorNormL2SquaredPKfPfi,"ax",@progbits
	.align	128
        .global         _Z19vectorNormL2SquaredPKfPfi
        .type           _Z19vectorNormL2SquaredPKfPfi,@function
        .size           _Z19vectorNormL2SquaredPKfPfi,(.L_x_68 - _Z19vectorNormL2SquaredPKfPfi)
        .other          _Z19vectorNormL2SquaredPKfPfi,@"STO_CUDA_ENTRY STV_DEFAULT"
_Z19vectorNormL2SquaredPKfPfi:
.text._Z19vectorNormL2SquaredPKfPfi:
[----:B------:R-:W-:Y:S01]  /*0000*/  LDC R1, c[0x0][0x37c] ;  /* 0x0000df00ff017b82 */ /* 0x000fe20000000800 */
[----:B------:R-:W0:Y:S07]  /*0010*/  S2R R7, SR_TID.X ;  /* 0x0000000000077919 */ /* 0x000e2e0000002100 */
[----:B------:R-:W0:Y:S01]  /*0020*/  S2UR UR4, SR_CTAID.X ;  /* 0x00000000000479c3 */ /* 0x000e220000002500 */
[----:B------:R-:W1:Y:S01]  /*0030*/  LDCU UR5, c[0x0][0x390] ;  /* 0x00007200ff0577ac */ /* 0x000e620008000800 */
[----:B------:R-:W-:Y:S01]  /*0040*/  IMAD.MOV.U32 R4, RZ, RZ, RZ ;  /* 0x000000ffff047224 */ /* 0x000fe200078e00ff */
[----:B------:R-:W2:Y:S05]  /*0050*/  LDCU.64 UR6, c[0x0][0x358] ;  /* 0x00006b00ff0677ac */ /* 0x000eaa0008000a00 */
[----:B------:R-:W0:Y:S02]  /*0060*/  LDC R0, c[0x0][0x360] ;  /* 0x0000d800ff007b82 */ /* 0x000e240000000800 */
[----:B0-----:R-:W-:-:S05]  /*0070*/  IMAD R5, R0, UR4, R7 ;  /* 0x0000000400057c24 */ /* 0x001fca000f8e0207 */
[----:B-1----:R-:W-:-:S13]  /*0080*/  ISETP.GE.U32.AND P0, PT, R5, UR5, PT ;  /* 0x0000000505007c0c */ /* 0x002fda000bf06070 */
[----:B------:R-:W0:Y:S02]  /*0090*/  @!P0 LDC.64 R2, c[0x0][0x380] ;  /* 0x0000e000ff028b82 */ /* 0x000e240000000a00 */
[----:B0-----:R-:W-:-:S05]  /*00a0*/  @!P0 IMAD.WIDE.U32 R2, R5, 0x4, R2 ;  /* 0x0000000405028825 */ /* 0x001fca00078e0002 */
[----:B--2---:R-:W2:Y:S01]  /*00b0*/  @!P0 LDG.E R4, desc[UR6][R2.64] ;  /* 0x0000000602048981 */ /* 0x004ea2000c1e1900 */
[----:B------:R-:W0:Y:S01]  /*00c0*/  S2UR UR5, SR_CgaCtaId ;  /* 0x00000000000579c3 */ /* 0x000e220000008800 */
[----:B------:R-:W-:Y:S01]  /*00d0*/  UMOV UR4, 0x400 ;  /* 0x0000040000047882 */ /* 0x000fe20000000000 */
[----:B------:R-:W-:Y:S02]  /*00e0*/  ISETP.GE.U32.AND P1, PT, R0, 0x2, PT ;  /* 0x000000020000780c */ /* 0x000fe40003f26070 */
[----:B------:R-:W-:Y:S01]  /*00f0*/  ISETP.NE.AND P0, PT, R7, RZ, PT ;  /* 0x000000ff0700720c */ /* 0x000fe20003f05270 */
[----:B0-----:R-:W-:-:S06]  /*0100*/  ULEA UR4, UR5, UR4, 0x18 ;  /* 0x0000000405047291 */ /* 0x001fcc000f8ec0ff */
[----:B------:R-:W-:Y:S01]  /*0110*/  LEA R5, R7, UR4, 0x2 ;  /* 0x0000000407057c11 */ /* 0x000fe2000f8e10ff */
[----:B--2---:R-:W-:-:S05]  /*0120*/  FMUL R4, R4, R4 ;  /* 0x0000000404047220 */ /* 0x004fca0000400000 */
[----:B------:R0:W-:Y:S01]  /*0130*/  STS [R5], R4 ;  /* 0x0000000405007388 */ /* 0x0001e20000000800 */
[----:B------:R-:W-:Y:S06]  /*0140*/  BAR.SYNC.DEFER_BLOCKING 0x0 ;  /* 0x0000000000007b1d */ /* 0x000fec0000010000 */
[----:B------:R-:W-:Y:S05]  /*0150*/  @!P1 BRA `(.L_x_3) ;  /* 0x00000000002c9947 */ /* 0x000fea0003800000 */
.L_x_4:
[----:B------:R-:W-:-:S04]  /*0160*/  SHF.R.U32.HI R6, RZ, 0x1, R0 ;  /* 0x00000001ff067819 */ /* 0x000fc80000011600 */
[----:B------:R-:W-:-:S13]  /*0170*/  ISETP.GE.U32.AND P1, PT, R7, R6, PT ;  /* 0x000000060700720c */ /* 0x000fda0003f26070 */
[----:B------:R-:W-:Y:S01]  /*0180*/  @!P1 IMAD R2, R6, 0x4, R5 ;  /* 0x0000000406029824 */ /* 0x000fe200078e0205 */
[----:B------:R-:W-:Y:S05]  /*0190*/  @!P1 LDS R3, [R5] ;  /* 0x0000000005039984 */ /* 0x000fea0000000800 */
[----:B------:R-:W0:Y:S02]  /*01a0*/  @!P1 LDS R2, [R2] ;  /* 0x0000000002029984 */ /* 0x000e240000000800 */
[----:B0-----:R-:W-:-:S05]  /*01b0*/  @!P1 FADD R4, R2, R3 ;  /* 0x0000000302049221 */ /* 0x001fca0000000000 */
[----:B------:R1:W-:Y:S01]  /*01c0*/  @!P1 STS [R5], R4 ;  /* 0x0000000405009388 */ /* 0x0003e20000000800 */
[----:B------:R-:W-:Y:S01]  /*01d0*/  BAR.SYNC.DEFER_BLOCKING 0x0 ;  /* 0x0000000000007b1d */ /* 0x000fe20000010000 */
[----:B------:R-:W-:Y:S01]  /*01e0*/  ISETP.GT.U32.AND P1, PT, R0, 0x3, PT ;  /* 0x000000030000780c */ /* 0x000fe20003f24070 */
[----:B------:R-:W-:-:S12]  /*01f0*/  IMAD.MOV.U32 R0, RZ, RZ, R6 ;  /* 0x000000ffff007224 */ /* 0x000fd800078e0006 */
[----:B-1----:R-:W-:Y:S05]  /*0200*/  @P1 BRA `(.L_x_4) ;  /* 0xfffffffc00d41947 */ /* 0x002fea000383ffff */
.L_x_3:
[----:B------:R-:W-:Y:S05]  /*0210*/  @P0 EXIT ;  /* 0x000000000000094d */ /* 0x000fea0003800000 */
[----:B------:R-:W1:Y:S01]  /*0220*/  S2UR UR5, SR_CgaCtaId ;  /* 0x00000000000579c3 */ /* 0x000e620000008800 */
[----:B------:R-:W-:-:S07]  /*0230*/  UMOV UR4, 0x400 ;  /* 0x0000040000047882 */ /* 0x000fce0000000000 */
[----:B------:R-:W2:Y:S01]  /*0240*/  LDC.64 R2, c[0x0][0x388] ;  /* 0x0000e200ff027b82 */ /* 0x000ea20000000a00 */
[----:B-1----:R-:W-:-:S09]  /*0250*/  ULEA UR4, UR5, UR4, 0x18 ;  /* 0x0000000405047291 */ /* 0x002fd2000f8ec0ff */
[----:B0-----:R-:W2:Y:S04]  /*0260*/  LDS R5, [UR4] ;  /* 0x00000004ff057984 */ /* 0x001ea80008000800 */
[----:B--2---:R-:W-:Y:S01]  /*0270*/  REDG.E.ADD.F32.FTZ.RN.STRONG.GPU desc[UR6][R2.64], R5 ;  /* 0x00000005020079a6 */ /* 0x004fe2000c12f306 */
[----:B------:R-:W-:Y:S05]  /*0280*/  EXIT ;  /* 0x000000000000794d */ /* 0x000fea0003800000 */
.L_x_5:
        /* <DEDUP_REMOVED lines=15> */
.L_x_68:


//--------------------- .text._Z9vectorDotPKfS0_Pfi --------------------------
	.section	.text._Z9vectorDotPKfS0_Pfi,"ax",@progbits
	.align	128
        .global         _Z9vectorDotPKfS0_Pfi
        .type           _Z9vectorDotPKfS0_Pfi,@function
        .size           _Z9vectorDotPKfS0_Pfi,(.L_x_69 - _Z9vectorDotPKfS0_Pfi)
        .other          _Z9vectorDotPKfS0_Pfi,@"STO_CUDA_ENTRY STV_DEFAULT"
_Z9vectorDotPKfS0_Pfi:
.text._Z9vectorDotPKfS0_Pfi:
[----:B------:R-:W-:Y:S01]  /*0000*/  LDC R1, c[0x0][0x37c] ;  /* 0x0000df00ff017b82 */ /* 0x000fe20000000800 */
[----:B------:R-:W0:Y:S07]  /*0010*/  S2R R9, SR_TID.X ;  /* 0x0000000000097919 */ /* 0x000e2e0000002100 */
[----:B------:R-:W0:Y:S01]  /*0020*/  S2UR UR4, SR_CTAID.X ;  /* 0x00000000000479c3 */ /* 0x000e220000002500 */
[----:B------:R-:W1:Y:S01]  /*0030*/  LDCU UR5, c[0x0][0x398] ;  /* 0x00007300ff0577ac */ /* 0x000e620008000800 */
[----:B------:R-:W2:Y:S06]  /*0040*/  LDCU.64 UR6, c[0x0][0x358] ;  /* 0x00006b00ff0677ac */ /* 0x000eac0008000a00 */
[----:B------:R-:W0:Y:S08]  /*0050*/  LDC R0, c[0x0][0x360] ;  /* 0x0000d800ff007b82 */ /* 0x000e300000000800 */
[----:B------:R-:W3:Y:S08]  /*0060*/  LDC.64 R2, c[0x0][0x380] ;  /* 0x0000e000ff027b82 */ /* 0x000ef00000000a00 */
[----:B------:R-:W4:Y:S01]  /*0070*/  LDC.64 R4, c[0x0][0x388] ;  /* 0x0000e200ff047b82 */ /* 0x000f220000000a00 */
[----:B0-----:R-:W-:-:S05]  /*0080*/  IMAD R7, R0, UR4, R9 ;  /* 0x0000000400077c24 */ /* 0x001fca000f8e0209 */
[----:B-1----:R-:W-:-:S13]  /*0090*/  ISETP.GE.U32.AND P1, PT, R7, UR5, PT ;  /* 0x0000000507007c0c */ /* 0x002fda000bf26070 */
[----:B---3--:R-:W-:-:S04]  /*00a0*/  @!P1 IMAD.WIDE.U32 R2, R7, 0x4, R2 ;  /* 0x0000000407029825 */ /* 0x008fc800078e0002 */
[----:B----4-:R-:W-:Y:S02]  /*00b0*/  @!P1 IMAD.WIDE.U32 R4, R7, 0x4, R4 ;  /* 0x0000000407049825 */ /* 0x010fe400078e0004 */
[----:B--2---:R-:W2:Y:S04]  /*00c0*/  @!P1 LDG.E R2, desc[UR6][R2.64] ;  /* 0x0000000602029981 */ /* 0x004ea8000c1e1900 */
[----:B------:R-:W2:Y:S01]  /*00d0*/  @!P1 LDG.E R5, desc[UR6][R4.64] ;  /* 0x0000000604059981 */ /* 0x000ea2000c1e1900 */
[----:B------:R-:W0:Y:S01]  /*00e0*/  S2UR UR5, SR_CgaCtaId ;  /* 0x00000000000579c3 */ /* 0x000e220000008800 */
[----:B------:R-:W-:Y:S01]  /*00f0*/  UMOV UR4, 0x400 ;  /* 0x0000040000047882 */ /* 0x000fe20000000000 */
[----:B------:R-:W-:Y:S01]  /*0100*/  ISETP.GE.U32.AND P0, PT, R0, 0x2, PT ;  /* 0x000000020000780c */ /* 0x000fe20003f06070 */
[----:B------:R-:W-:Y:S01]  /*0110*/  IMAD.MOV.U32 R6, RZ, RZ, RZ ;  /* 0x000000ffff067224 */ /* 0x000fe200078e00ff */
[----:B0-----:R-:W-:-:S06]  /*0120*/  ULEA UR4, UR5, UR4, 0x18 ;  /* 0x0000000405047291 */ /* 0x001fcc000f8ec0ff */
[C---:B------:R-:W-:Y:S01]  /*0130*/  LEA R7, R9.reuse, UR4, 0x2 ;  /* 0x0000000409077c11 */ /* 0x040fe2000f8e10ff */
[----:B--2---:R-:W-:Y:S01]  /*0140*/  @!P1 FMUL R6, R2, R5 ;  /* 0x0000000502069220 */ /* 0x004fe20000400000 */
[----:B------:R-:W-:-:S04]  /*0150*/  ISETP.NE.AND P1, PT, R9, RZ, PT ;  /* 0x000000ff0900720c */ /* 0x000fc80003f25270 */
[----:B------:R0:W-:Y:S01]  /*0160*/  STS [R7], R6 ;  /* 0x0000000607007388 */ /* 0x0001e20000000800 */
[----:B------:R-:W-:Y:S06]  /*0170*/  BAR.SYNC.DEFER_BLOCKING 0x0 ;  /* 0x0000000000007b1d */ /* 0x000fec0000010000 */
[----:B------:R-:W-:Y:S05]  /*0180*/  @!P0 BRA `(.L_x_6) ;  /* 0x00000000002c8947 */ /* 0x000fea0003800000 */
.L_x_7:
[----:B0-----:R-:W-:-:S04]  /*0190*/  SHF.R.U32.HI R6, RZ, 0x1, R0 ;  /* 0x00000001ff067819 */ /* 0x001fc80000011600 */
[----:B------:R-:W-:-:S13]  /*01a0*/  ISETP.GE.U32.AND P0, PT, R9, R6, PT ;  /* 0x000000060900720c */ /* 0x000fda0003f06070 */
[----:B------:R-:W-:Y:S01]  /*01b0*/  @!P0 LEA R2, R6, R7, 0x2 ;  /* 0x0000000706028211 */ /* 0x000fe200078e10ff */
        /* <DEDUP_REMOVED lines=8> */
.L_x_6:
[----:B------:R-:W-:Y:S05]  /*0240*/  @P1 EXIT ;  /* 0x000000000000194d */ /* 0x000fea0003800000 */
[----:B------:R-:W1:Y:S01]  /*0250*/  S2UR UR5, SR_CgaCtaId ;  /* 0x00000000000579c3 */ /* 0x000e620000008800 */
[----:B------:R-:W-:-:S07]  /*0260*/  UMOV UR4, 0x400 ;  /* 0x0000040000047882 */ /* 0x000fce0000000000 */
[----:B------:R-:W2:Y:S01]  /*0270*/  LDC.64 R2, c[0x0][0x390] ;  /* 0x0000e400ff027b82 */ /* 0x000ea20000000a00 */
[----:B-1----:R-:W-:-:S09]  /*0280*/  ULEA UR4, UR5, UR4, 0x18 ;  /* 0x0000000405047291 */ /* 0x002fd2000f8ec0ff */
[----:B------:R-:W2:Y:S04]  /*0290*/  LDS R5, [UR4] ;  /* 0x00000004ff057984 */ /* 0x000ea80008000800 */
[----:B--2---:R-:W-:Y:S01]  /*02a0*/  REDG.E.ADD.F32.FTZ.RN.STRONG.GPU desc[UR6][R2.64], R5 ;  /* 0x00000005020079a6 */ /* 0x004fe2000c12f306 */
[----:B------:R-:W-:Y:S05]  /*02b0*/  EXIT ;  /* 0x000000000000794d */ /* 0x000fea0003800000 */
.L_x_8:
        /* <DEDUP_REMOVED lines=12> */
.L_x_69:


//--------------------- .text._Z9vectorMinPKfPfi  --------------------------
	.section	.text._Z9vectorMinPKfPfi,"ax",@progbits
	.align	128
        .global         _Z9vectorMinPKfPfi
        .type           _Z9vectorMinPKfPfi,@function
        .size           _Z9vectorMinPKfPfi,(.L_x_70 - _Z9vectorMinPKfPfi)
        .other          _Z9vectorMinPKfPfi,@"STO_CUDA_ENTRY STV_DEFAULT"
_Z9vectorMinPKfPfi:
.text._Z9vectorMinPKfPfi:
[----:B------:R-:W-:Y:S01]  /*0000*/  LDC R1, c[0x0][0x37c] ;  /* 0x0000df00ff017b82 */ /* 0x000fe20000000800 */
[----:B------:R-:W0:Y:S07]  /*0010*/  S2R R7, SR_TID.X ;  /* 0x0000000000077919 */ /* 0x000e2e0000002100 */
[----:B------:R-:W0:Y:S01]  /*0020*/  S2UR UR4, SR_CTAID.X ;  /* 0x00000000000479c3 */ /* 0x000e220000002500 */
[----:B------:R-:W1:Y:S01]  /*0030*/  LDCU UR5, c[0x0][0x390] ;  /* 0x00007200ff0577ac */ /* 0x000e620008000800 */
[----:B------:R-:W-:Y:S01]  /*0040*/  IMAD.MOV.U32 R4, RZ, RZ, 0x7f800000 ;  /* 0x7f800000ff047424 */ /* 0x000fe200078e00ff */
        /* <DEDUP_REMOVED lines=12> */
[----:B------:R-:W-:-:S05]  /*0110*/  LEA R5, R7, UR4, 0x2 ;  /* 0x0000000407057c11 */ /* 0x000fca000f8e10ff */
[----:B--2---:R0:W-:Y:S01]  /*0120*/  STS [R5], R4 ;  /* 0x0000000405007388 */ /* 0x0041e20000000800 */
[----:B------:R-:W-:Y:S06]  /*0130*/  BAR.SYNC.DEFER_BLOCKING 0x0 ;  /* 0x0000000000007b1d */ /* 0x000fec0000010000 */
[----:B------:R-:W-:Y:S05]  /*0140*/  @!P1 BRA `(.L_x_9) ;  /* 0x00000000002c9947 */ /* 0x000fea0003800000 */
.L_x_10:
[----:B0-----:R-:W-:-:S04]  /*0150*/  SHF.R.U32.HI R4, RZ, 0x1, R0 ;  /* 0x00000001ff047819 */ /* 0x001fc80000011600 */
[----:B------:R-:W-:-:S13]  /*0160*/  ISETP.GE.U32.AND P1, PT, R7, R4, PT ;  /* 0x000000040700720c */ /* 0x000fda0003f26070 */
[----:B------:R-:W-:Y:S01]  /*0170*/  @!P1 IMAD R3, R4, 0x4, R5 ;  /* 0x0000000404039824 */ /* 0x000fe200078e0205 */
[----:B------:R-:W-:Y:S05]  /*0180*/  @!P1 LDS R2, [R5] ;  /* 0x0000000005029984 */ /* 0x000fea0000000800 */
[----:B------:R-:W0:Y:S02]  /*0190*/  @!P1 LDS R3, [R3] ;  /* 0x0000000003039984 */ /* 0x000e240000000800 */
[----:B0-----:R-:W-:-:S05]  /*01a0*/  @!P1 FMNMX R2, R2, R3, PT ;  /* 0x0000000302029209 */ /* 0x001fca0003800000 */
[----:B------:R1:W-:Y:S01]  /*01b0*/  @!P1 STS [R5], R2 ;  /* 0x0000000205009388 */ /* 0x0003e20000000800 */
[----:B------:R-:W-:Y:S01]  /*01c0*/  BAR.SYNC.DEFER_BLOCKING 0x0 ;  /* 0x0000000000007b1d */ /* 0x000fe20000010000 */
[----:B------:R-:W-:Y:S01]  /*01d0*/  ISETP.GT.U32.AND P1, PT, R0, 0x3, PT ;  /* 0x000000030000780c */ /* 0x000fe20003f24070 */
[----:B------:R-:W-:-:S12]  /*01e0*/  IMAD.MOV.U32 R0, RZ, RZ, R4 ;  /* 0x000000ffff007224 */ /* 0x000fd800078e0004 */
[----:B-1----:R-:W-:Y:S05]  /*01f0*/  @P1 BRA `(.L_x_10) ;  /* 0xfffffffc00d41947 */ /* 0x002fea000383ffff */
.L_x_9:
[----:B------:R-:W-:Y:S05]  /*0200*/  @P0 EXIT ;  /* 0x000000000000094d */ /* 0x000fea0003800000 */
[----:B------:R-:W1:Y:S02]  /*0210*/  LDC.64 R2, c[0x0][0x388] ;  /* 0x0000e200ff027b82 */ /* 0x000e640000000a00 */
[----:B-1----:R1:W5:Y:S06]  /*0220*/  LDG.E R6, desc[UR6][R2.64] ;  /* 0x0000000602067981 */ /* 0x00236c000c1e1900 */
[----:B------:R-:W2:Y:S01]  /*0230*/  S2UR UR5, SR_CgaCtaId ;  /* 0x00000000000579c3 */ /* 0x000ea20000008800 */
[----:B------:R-:W-:Y:S02]  /*0240*/  UMOV UR4, 0x400 ;  /* 0x0000040000047882 */ /* 0x000fe40000000000 */
[----:B--2---:R-:W-:-:S09]  /*0250*/  ULEA UR4, UR5, UR4, 0x18 ;  /* 0x0000000405047291 */ /* 0x004fd2000f8ec0ff */
[----:B01----:R-:W0:Y:S03]  /*0260*/  LDS R5, [UR4] ;  /* 0x00000004ff057984 */ /* 0x003e260008000800 */
.L_x_11:
[----:B0----5:R-:W-:Y:S01]  /*0270*/  FMNMX R7, R5, R6, PT ;  /* 0x0000000605077209 */ /* 0x021fe20003800000 */
[----:B------:R-:W-:Y:S05]  /*0280*/  YIELD ;  /* 0x0000000000007946 */ /* 0x000fea0003800000 */
[----:B------:R-:W2:Y:S02]  /*0290*/  ATOMG.E.CAS.STRONG.GPU PT, R7, [R2], R6, R7 ;  /* 0x00000006020773a9 */ /* 0x000ea400001ee107 */
[----:B--2---:R-:W-:-:S04]  /*02a0*/  I2FP.F32.S32 R9, R7 ;  /* 0x0000000700097245 */ /* 0x004fc80000201400 */
[----:B------:R-:W-:Y:S01]  /*02b0*/  FSETP.NEU.AND P0, PT, R6, R9, PT ;  /* 0x000000090600720b */ /* 0x000fe20003f0d000 */
[----:B------:R-:W-:-:S12]  /*02c0*/  IMAD.MOV.U32 R6, RZ, RZ, R9 ;  /* 0x000000ffff067224 */ /* 0x000fd800078e0009 */
[----:B------:R-:W-:Y:S05]  /*02d0*/  @P0 BRA `(.L_x_11) ;  /* 0xfffffffc00e40947 */ /* 0x000fea000383ffff */
[----:B------:R-:W-:Y:S05]  /*02e0*/  EXIT ;  /* 0x000000000000794d */ /* 0x000fea0003800000 */
.L_x_12:
        /* <DEDUP_REMOVED lines=9> */
.L_x_70:


//--------------------- .text._Z9vectorMaxPKfPfi  --------------------------
	.section	.text._Z9vectorMaxPKfPfi,"ax",@progbits
	.align	128
        .global         _Z9vectorMaxPKfPfi
        .type           _Z9vectorMaxPKfPfi,@function
        .size           _Z9vectorMaxPKfPfi,(.L_x_71 - _Z9vectorMaxPKfPfi)
        .other          _Z9vectorMaxPKfPfi,@"STO_CUDA_ENTRY STV_DEFAULT"
_Z9vectorMaxPKfPfi:
.text._Z9vectorMaxPKfPfi:
[----:B------:R-:W-:Y:S01]  /*0000*/  LDC R1, c[0x0][0x37c] ;  /* 0x0000df00ff017b82 */ /* 0x000fe20000000800 */
[----:B------:R-:W0:Y:S07]  /*0010*/  S2R R7, SR_TID.X ;  /* 0x0000000000077919 */ /* 0x000e2e0000002100 */
[----:B------:R-:W0:Y:S01]  /*0020*/  S2UR UR4, SR_CTAID.X ;  /* 0x00000000000479c3 */ /* 0x000e220000002500 */
[----:B------:R-:W1:Y:S01]  /*0030*/  LDCU UR5, c[0x0][0x390] ;  /* 0x00007200ff0577ac */ /* 0x000e620008000800 */
[----:B------:R-:W-:Y:S01]  /*0040*/  IMAD.MOV.U32 R4, RZ, RZ, -0x800000 ;  /* 0xff800000ff047424 */ /* 0x000fe200078e00ff */
        /* <DEDUP_REMOVED lines=16> */
.L_x_14:
[----:B0-----:R-:W-:-:S04]  /*0150*/  SHF.R.U32.HI R4, RZ, 0x1, R0 ;  /* 0x00000001ff047819 */ /* 0x001fc80000011600 */
[----:B------:R-:W-:-:S13]  /*0160*/  ISETP.GE.U32.AND P1, PT, R7, R4, PT ;  /* 0x000000040700720c */ /* 0x000fda0003f26070 */
[----:B------:R-:W-:Y:S01]  /*0170*/  @!P1 IMAD R3, R4, 0x4, R5 ;  /* 0x0000000404039824 */ /* 0x000fe200078e0205 */
[----:B------:R-:W-:Y:S05]  /*0180*/  @!P1 LDS R2, [R5] ;  /* 0x0000000005029984 */ /* 0x000fea0000000800 */
[----:B------:R-:W0:Y:S02]  /*0190*/  @!P1 LDS R3, [R3] ;  /* 0x0000000003039984 */ /* 0x000e240000000800 */
[----:B0-----:R-:W-:-:S05]  /*01a0*/  @!P1 FMNMX R2, R2, R3, !PT ;  /* 0x0000000302029209 */ /* 0x001fca0007800000 */
[----:B------:R1:W-:Y:S01]  /*01b0*/  @!P1 STS [R5], R2 ;  /* 0x0000000205009388 */ /* 0x0003e20000000800 */
[----:B------:R-:W-:Y:S01]  /*01c0*/  BAR.SYNC.DEFER_BLOCKING 0x0 ;  /* 0x0000000000007b1d */ /* 0x000fe20000010000 */
[----:B------:R-:W-:Y:S01]  /*01d0*/  ISETP.GT.U32.AND P1, PT, R0, 0x3, PT ;  /* 0x000000030000780c */ /* 0x000fe20003f24070 */
[----:B------:R-:W-:-:S12]  /*01e0*/  IMAD.MOV.U32 R0, RZ, RZ, R4 ;  /* 0x000000ffff007224 */ /* 0x000fd800078e0004 */
[----:B-1----:R-:W-:Y:S05]  /*01f0*/  @P1 BRA `(.L_x_14) ;  /* 0xfffffffc00d41947 */ /* 0x002fea000383ffff */
.L_x_13:
[----:B------:R-:W-:Y:S05]  /*0200*/  @P0 EXIT ;  /* 0x000000000000094d */ /* 0x000fea0003800000 */
[----:B------:R-:W1:Y:S02]  /*0210*/  LDC.64 R2, c[0x0][0x388] ;  /* 0x0000e200ff027b82 */ /* 0x000e640000000a00 */
[----:B-1----:R1:W5:Y:S06]  /*0220*/  LDG.E R6, desc[UR6][R2.64] ;  /* 0x0000000602067981 */ /* 0x00236c000c1e1900 */
[----:B------:R-:W2:Y:S01]  /*0230*/  S2UR UR5, SR_CgaCtaId ;  /* 0x00000000000579c3 */ /* 0x000ea20000008800 */
[----:B------:R-:W-:Y:S02]  /*0240*/  UMOV UR4, 0x400 ;  /* 0x0000040000047882 */ /* 0x000fe40000000000 */
[----:B--2---:R-:W-:-:S09]  /*0250*/  ULEA UR4, UR5, UR4, 0x18 ;  /* 0x0000000405047291 */ /* 0x004fd2000f8ec0ff */
[----:B01----:R-:W0:Y:S03]  /*0260*/  LDS R5, [UR4] ;  /* 0x00000004ff057984 */ /* 0x003e260008000800 */
.L_x_15:
[----:B0----5:R-:W-:Y:S01]  /*0270*/  FMNMX R7, R5, R6, !PT ;  /* 0x0000000605077209 */ /* 0x021fe20007800000 */
[----:B------:R-:W-:Y:S05]  /*0280*/  YIELD ;  /* 0x0000000000007946 */ /* 0x000fea0003800000 */
[----:B------:R-:W2:Y:S02]  /*0290*/  ATOMG.E.CAS.STRONG.GPU PT, R7, [R2], R6, R7 ;  /* 0x00000006020773a9 */ /* 0x000ea400001ee107 */
[----:B--2---:R-:W-:-:S04]  /*02a0*/  I2FP.F32.S32 R9, R7 ;  /* 0x0000000700097245 */ /* 0x004fc80000201400 */
[----:B------:R-:W-:Y:S01]  /*02b0*/  FSETP.NEU.AND P0, PT, R6, R9, PT ;  /* 0x000000090600720b */ /* 0x000fe20003f0d000 */
[----:B------:R-:W-:-:S12]  /*02c0*/  IMAD.MOV.U32 R6, RZ, RZ, R9 ;  /* 0x000000ffff067224 */ /* 0x000fd800078e0009 */
[----:B------:R-:W-:Y:S05]  /*02d0*/  @P0 BRA `(.L_x_15) ;  /* 0xfffffffc00e40947 */ /* 0x000fea000383ffff */
[----:B------:R-:W-:Y:S05]  /*02e0*/  EXIT ;  /* 0x000000000000794d */ /* 0x000fea0003800000 */
.L_x_16:
        /* <DEDUP_REMOVED lines=9> */
.L_x_71:


//--------------------- .text._Z10vectorMeanPKfPfi --------------------------
	.section	.text._Z10vectorMeanPKfPfi,"ax",@progbits
	.align	128
        .global         _Z10vectorMeanPKfPfi
        .type           _Z10vectorMeanPKfPfi,@function
        .size           _Z10vectorMeanPKfPfi,(.L_x_62 - _Z10vectorMeanPKfPfi)
        .other          _Z10vectorMeanPKfPfi,@"STO_CUDA_ENTRY STV_DEFAULT"
_Z10vectorMeanPKfPfi:
.text._Z10vectorMeanPKfPfi:
        /* <DEDUP_REMOVED lines=21> */
.L_x_18:
        /* <DEDUP_REMOVED lines=11> */
.L_x_17:
[----:B------:R-:W-:Y:S05]  /*0200*/  @P0 EXIT ;  /* 0x000000000000094d */ /* 0x000fea0003800000 */
[----:B------:R-:W1:Y:S01]  /*0210*/  S2UR UR5, SR_CgaCtaId ;  /* 0x00000000000579c3 */ /* 0x000e620000008800 */
[----:B------:R-:W-:Y:S02]  /*0220*/  UMOV UR4, 0x400 ;  /* 0x0000040000047882 */ /* 0x000fe40000000000 */
[----:B-1----:R-:W-:Y:S01]  /*0230*/  ULEA UR4, UR5, UR4, 0x18 ;  /* 0x0000000405047291 */ /* 0x002fe2000f8ec0ff */
[----:B------:R-:W1:Y:S08]  /*0240*/  LDCU UR5, c[0x0][0x390] ;  /* 0x00007200ff0577ac */ /* 0x000e700008000800 */
[----:B------:R-:W2:Y:S01]  /*0250*/  LDS R0, [UR4] ;  /* 0x00000004ff007984 */ /* 0x000ea20008000800 */
[----:B-1----:R-:W-:-:S04]  /*0260*/  I2FP.F32.S32 R3, UR5 ;  /* 0x0000000500037c45 */ /* 0x002fc80008201400 */
[----:B------:R-:W0:Y:S02]  /*0270*/  MUFU.RCP R2, R3 ;  /* 0x0000000300027308 */ /* 0x000e240000001000 */
[----:B0-----:R-:W-:-:S04]  /*0280*/  FFMA R5, -R3, R2, 1 ;  /* 0x3f80000003057423 */ /* 0x001fc80000000102 */
[----:B------:R-:W-:Y:S02]  /*0290*/  FFMA R5, R2, R5, R2 ;  /* 0x0000000502057223 */ /* 0x000fe40000000002 */
[----:B--2---:R-:W0:Y:S02]  /*02a0*/  FCHK P0, R0, R3 ;  /* 0x0000000300007302 */ /* 0x004e240000000000 */
[----:B------:R-:W-:-:S04]  /*02b0*/  FFMA R2, R0, R5, RZ ;  /* 0x0000000500027223 */ /* 0x000fc800000000ff */
[----:B------:R-:W-:-:S04]  /*02c0*/  FFMA R4, -R3, R2, R0 ;  /* 0x0000000203047223 */ /* 0x000fc80000000100 */
[----:B------:R-:W-:Y:S01]  /*02d0*/  FFMA R5, R5, R4, R2 ;  /* 0x0000000405057223 */ /* 0x000fe20000000002 */
[----:B0-----:R-:W-:Y:S06]  /*02e0*/  @!P0 BRA `(.L_x_19) ;  /* 0x0000000000088947 */ /* 0x001fec0003800000 */
[----:B------:R-:W-:-:S07]  /*02f0*/  MOV R2, 0x310 ;  /* 0x0000031000027802 */ /* 0x000fce0000000f00 */
[----:B------:R-:W-:Y:S05]  /*0300*/  CALL.REL.NOINC `($__internal_0_$__cuda_sm3x_div_rn_noftz_f32_slowpath) ;  /* 0x00000000000c7944 */ /* 0x000fea0003c00000 */
.L_x_19:
[----:B------:R-:W0:Y:S02]  /*0310*/  LDC.64 R2, c[0x0][0x388] ;  /* 0x0000e200ff027b82 */ /* 0x000e240000000a00 */
[----:B0-----:R-:W-:Y:S01]  /*0320*/  REDG.E.ADD.F32.FTZ.RN.STRONG.GPU desc[UR6][R2.64], R5 ;  /* 0x00000005020079a6 */ /* 0x001fe2000c12f306 */
[----:B------:R-:W-:Y:S05]  /*0330*/  EXIT ;  /* 0x000000000000794d */ /* 0x000fea0003800000 */
        .weak           $__internal_0_$__cuda_sm3x_div_rn_noftz_f32_slowpath
        .type           $__internal_0_$__cuda_sm3x_div_rn_noftz_f32_slowpath,@function
        .size           $__internal_0_$__cuda_sm3x_div_rn_noftz_f32_slowpath,(.L_x_62 - $__internal_0_$__cuda_sm3x_div_rn_noftz_f32_slowpath)
$__internal_0_$__cuda_sm3x_div_rn_noftz_f32_slowpath:
[--C-:B------:R-:W-:Y:S01]  /*0340*/  SHF.R.U32.HI R5, RZ, 0x17, R3.reuse ;  /* 0x00000017ff057819 */ /* 0x100fe20000011603 */
[--C-:B------:R-:W-:Y:S01]  /*0350*/  IMAD.MOV.U32 R6, RZ, RZ, R0.reuse ;  /* 0x000000ffff067224 */ /* 0x100fe200078e0000 */
[----:B------:R-:W-:Y:S01]  /*0360*/  SHF.R.U32.HI R4, RZ, 0x17, R0 ;  /* 0x00000017ff047819 */ /* 0x000fe20000011600 */
[----:B------:R-:W-:Y:S01]  /*0370*/  IMAD.MOV.U32 R7, RZ, RZ, R3 ;  /* 0x000000ffff077224 */ /* 0x000fe200078e0003 */
[----:B------:R-:W-:Y:S02]  /*0380*/  LOP3.LUT R5, R5, 0xff, RZ, 0xc0, !PT ;  /* 0x000000ff05057812 */ /* 0x000fe400078ec0ff */
[----:B------:R-:W-:-:S03]  /*0390*/  LOP3.LUT R4, R4, 0xff, RZ, 0xc0, !PT ;  /* 0x000000ff04047812 */ /* 0x000fc600078ec0ff */
[----:B------:R-:W-:Y:S02]  /*03a0*/  VIADD R10, R5, 0xffffffff ;  /* 0xffffffff050a7836 */ /* 0x000fe40000000000 */
[----:B------:R-:W-:-:S03]  /*03b0*/  VIADD R9, R4, 0xffffffff ;  /* 0xffffffff04097836 */ /* 0x000fc60000000000 */
[----:B------:R-:W-:-:S04]  /*03c0*/  ISETP.GT.U32.AND P0, PT, R10, 0xfd, PT ;  /* 0x000000fd0a00780c */ /* 0x000fc80003f04070 */
[----:B------:R-:W-:-:S13]  /*03d0*/  ISETP.GT.U32.OR P0, PT, R9, 0xfd, P0 ;  /* 0x000000fd0900780c */ /* 0x000fda0000704470 */
[----:B------:R-:W-:Y:S01]  /*03e0*/  @!P0 IMAD.MOV.U32 R8, RZ, RZ, RZ ;  /* 0x000000ffff088224 */ /* 0x000fe200078e00ff */
[----:B------:R-:W-:Y:S06]  /*03f0*/  @!P0 BRA `(.L_x_20) ;  /* 0x00000000005c8947 */ /* 0x000fec0003800000 */
[----:B------:R-:W-:Y:S02]  /*0400*/  FSETP.GTU.FTZ.AND P0, PT, |R0|, +INF , PT ;  /* 0x7f8000000000780b */ /* 0x000fe40003f1c200 */
[----:B------:R-:W-:-:S04]  /*0410*/  FSETP.GTU.FTZ.AND P1, PT, |R3|, +INF , PT ;  /* 0x7f8000000300780b */ /* 0x000fc80003f3c200 */
[----:B------:R-:W-:-:S13]  /*0420*/  PLOP3.LUT P0, PT, P0, P1, PT, 0xf8, 0x8f ;  /* 0x00000000008f781c */ /* 0x000fda0000703f70 */
[----:B------:R-:W-:Y:S05]  /*0430*/  @P0 BRA `(.L_x_21) ;  /* 0x0000000400440947 */ /* 0x000fea0003800000 */
[----:B------:R-:W-:-:S13]  /*0440*/  LOP3.LUT P0, RZ, R7, 0x7fffffff, R6, 0xc8, !PT ;  /* 0x7fffffff07ff7812 */ /* 0x000fda000780c806 */
[----:B------:R-:W-:Y:S05]  /*0450*/  @!P0 BRA `(.L_x_22) ;  /* 0x0000000400348947 */ /* 0x000fea0003800000 */
[C---:B------:R-:W-:Y:S02]  /*0460*/  FSETP.NEU.FTZ.AND P2, PT, |R0|.reuse, +INF , PT ;  /* 0x7f8000000000780b */ /* 0x040fe40003f5d200 */
[----:B------:R-:W-:Y:S02]  /*0470*/  FSETP.NEU.FTZ.AND P1, PT, |R3|, +INF , PT ;  /* 0x7f8000000300780b */ /* 0x000fe40003f3d200 */
[----:B------:R-:W-:-:S11]  /*0480*/  FSETP.NEU.FTZ.AND P0, PT, |R0|, +INF , PT ;  /* 0x7f8000000000780b */ /* 0x000fd60003f1d200 */
[----:B------:R-:W-:Y:S05]  /*0490*/  @!P1 BRA !P2, `(.L_x_22) ;  /* 0x0000000400249947 */ /* 0x000fea0005000000 */
[----:B------:R-:W-:-:S04]  /*04a0*/  LOP3.LUT P2, RZ, R6, 0x7fffffff, RZ, 0xc0, !PT ;  /* 0x7fffffff06ff7812 */ /* 0x000fc8000784c0ff */
[----:B------:R-:W-:-:S13]  /*04b0*/  PLOP3.LUT P1, PT, P1, P2, PT, 0x2f, 0xf2 ;  /* 0x0000000000f2781c */ /* 0x000fda0000f24577 */
[----:B------:R-:W-:Y:S05]  /*04c0*/  @P1 BRA `(.L_x_23) ;  /* 0x0000000400101947 */ /* 0x000fea0003800000 */
[----:B------:R-:W-:-:S04]  /*04d0*/  LOP3.LUT P1, RZ, R7, 0x7fffffff, RZ, 0xc0, !PT ;  /* 0x7fffffff07ff7812 */ /* 0x000fc8000782c0ff */
[----:B------:R-:W-:-:S13]  /*04e0*/  PLOP3.LUT P0, PT, P0, P1, PT, 0x2f, 0xf2 ;  /* 0x0000000000f2781c */ /* 0x000fda0000702577 */
[----:B------:R-:W-:Y:S05]  /*04f0*/  @P0 BRA `(.L_x_24) ;  /* 0x0000000000f80947 */ /* 0x000fea0003800000 */
[----:B------:R-:W-:Y:S02]  /*0500*/  ISETP.GE.AND P0, PT, R9, RZ, PT ;  /* 0x000000ff0900720c */ /* 0x000fe40003f06270 */
[----:B------:R-:W-:-:S11]  /*0510*/  ISETP.GE.AND P1, PT, R10, RZ, PT ;  /* 0x000000ff0a00720c */ /* 0x000fd60003f26270 */
[----:B------:R-:W-:Y:S02]  /*0520*/  @P0 IMAD.MOV.U32 R8, RZ, RZ, RZ ;  /* 0x000000ffff080224 */ /* 0x000fe400078e00ff */
[----:B------:R-:W-:Y:S01]  /*0530*/  @!P0 FFMA R6, R0, 1.84467440737095516160e+19, RZ ;  /* 0x5f80000000068823 */ /* 0x000fe200000000ff */
[----:B------:R-:W-:Y:S02]  /*0540*/  @!P0 IMAD.MOV.U32 R8, RZ, RZ, -0x40 ;  /* 0xffffffc0ff088424 */ /* 0x000fe400078e00ff */
[----:B------:R-:W-:Y:S02]  /*0550*/  @!P1 FFMA R7, R3, 1.84467440737095516160e+19, RZ ;  /* 0x5f80000003079823 */ /* 0x000fe400000000ff */
[----:B------:R-:W-:-:S07]  /*0560*/  @!P1 VIADD R8, R8, 0x40 ;  /* 0x0000004008089836 */ /* 0x000fce0000000000 */
.L_x_20:
[----:B------:R-:W-:Y:S01]  /*0570*/  LEA R0, R5, 0xc0800000, 0x17 ;  /* 0xc080000005007811 */ /* 0x000fe200078eb8ff */
[----:B------:R-:W-:-:S04]  /*0580*/  VIADD R4, R4, 0xffffff81 ;  /* 0xffffff8104047836 */ /* 0x000fc80000000000 */
[----:B------:R-:W-:Y:S01]  /*0590*/  IMAD.IADD R7, R7, 0x1, -R0 ;  /* 0x0000000107077824 */ /* 0x000fe200078e0a00 */
[C---:B------:R-:W-:Y:S01]  /*05a0*/  IADD3 R5, PT, PT, R4.reuse, 0x7f, -R5 ;  /* 0x0000007f04057810 */ /* 0x040fe20007ffe805 */
[----:B------:R-:W-:Y:S02]  /*05b0*/  IMAD R0, R4, -0x800000, R6 ;  /* 0xff80000004007824 */ /* 0x000fe400078e0206 */
[----:B------:R-:W0:Y:S01]  /*05c0*/  MUFU.RCP R3, R7 ;  /* 0x0000000700037308 */ /* 0x000e220000001000 */
[----:B------:R-:W-:Y:S01]  /*05d0*/  FADD.FTZ R9, -R7, -RZ ;  /* 0x800000ff07097221 */ /* 0x000fe20000010100 */
[----:B------:R-:W-:-:S03]  /*05e0*/  IMAD.IADD R5, R5, 0x1, R8 ;  /* 0x0000000105057824 */ /* 0x000fc600078e0208 */
[----:B0-----:R-:W-:-:S04]  /*05f0*/  FFMA R10, R3, R9, 1 ;  /* 0x3f800000030a7423 */ /* 0x001fc80000000009 */
[----:B------:R-:W-:-:S04]  /*0600*/  FFMA R10, R3, R10, R3 ;  /* 0x0000000a030a7223 */ /* 0x000fc80000000003 */
[----:B------:R-:W-:-:S04]  /*0610*/  FFMA R3, R0, R10, RZ ;  /* 0x0000000a00037223 */ /* 0x000fc800000000ff */
[----:B------:R-:W-:-:S04]  /*0620*/  FFMA R6, R9, R3, R0 ;  /* 0x0000000309067223 */ /* 0x000fc80000000000 */
[----:B------:R-:W-:-:S04]  /*0630*/  FFMA R11, R10, R6, R3 ;  /* 0x000000060a0b7223 */ /* 0x000fc80000000003 */
[----:B------:R-:W-:-:S04]  /*0640*/  FFMA R6, R9, R11, R0 ;  /* 0x0000000b09067223 */ /* 0x000fc80000000000 */
[----:B------:R-:W-:-:S05]  /*0650*/  FFMA R3, R10, R6, R11 ;  /* 0x000000060a037223 */ /* 0x000fca000000000b */
[----:B------:R-:W-:-:S04]  /*0660*/  SHF.R.U32.HI R0, RZ, 0x17, R3 ;  /* 0x00000017ff007819 */ /* 0x000fc80000011603 */
[----:B------:R-:W-:-:S05]  /*0670*/  LOP3.LUT R0, R0, 0xff, RZ, 0xc0, !PT ;  /* 0x000000ff00007812 */ /* 0x000fca00078ec0ff */
[----:B------:R-:W-:-:S04]  /*0680*/  IMAD.IADD R8, R0, 0x1, R5 ;  /* 0x0000000100087824 */ /* 0x000fc800078e0205 */
[----:B------:R-:W-:-:S05]  /*0690*/  VIADD R0, R8, 0xffffffff ;  /* 0xffffffff08007836 */ /* 0x000fca0000000000 */
[----:B------:R-:W-:-:S13]  /*06a0*/  ISETP.GE.U32.AND P0, PT, R0, 0xfe, PT ;  /* 0x000000fe0000780c */ /* 0x000fda0003f06070 */
[----:B------:R-:W-:Y:S05]  /*06b0*/  @!P0 BRA `(.L_x_25) ;  /* 0x0000000000808947 */ /* 0x000fea0003800000 */
[----:B------:R-:W-:-:S13]  /*06c0*/  ISETP.GT.AND P0, PT, R8, 0xfe, PT ;  /* 0x000000fe0800780c */ /* 0x000fda0003f04270 */
[----:B------:R-:W-:Y:S05]  /*06d0*/  @P0 BRA `(.L_x_26) ;  /* 0x00000000006c0947 */ /* 0x000fea0003800000 */
[----:B------:R-:W-:-:S13]  /*06e0*/  ISETP.GE.AND P0, PT, R8, 0x1, PT ;  /* 0x000000010800780c */ /* 0x000fda0003f06270 */
[----:B------:R-:W-:Y:S05]  /*06f0*/  @P0 BRA `(.L_x_27) ;  /* 0x0000000000980947 */ /* 0x000fea0003800000 */
[----:B------:R-:W-:Y:S02]  /*0700*/  ISETP.GE.AND P0, PT, R8, -0x18, PT ;  /* 0xffffffe80800780c */ /* 0x000fe40003f06270 */
[----:B------:R-:W-:-:S11]  /*0710*/  LOP3.LUT R3, R3, 0x80000000, RZ, 0xc0, !PT ;  /* 0x8000000003037812 */ /* 0x000fd600078ec0ff */
[----:B------:R-:W-:Y:S05]  /*0720*/  @!P0 BRA `(.L_x_27) ;  /* 0x00000000008c8947 */ /* 0x000fea0003800000 */
[-CC-:B------:R-:W-:Y:S01]  /*0730*/  FFMA.RZ R0, R10, R6.reuse, R11.reuse ;  /* 0x000000060a007223 */ /* 0x180fe2000000c00b */
[----:B------:R-:W-:Y:S02]  /*0740*/  VIADD R7, R8, 0x20 ;  /* 0x0000002008077836 */ /* 0x000fe40000000000 */
[-CC-:B------:R-:W-:Y:S01]  /*0750*/  FFMA.RM R5, R10, R6.reuse, R11.reuse ;  /* 0x000000060a057223 */ /* 0x180fe2000000400b */
[----:B------:R-:W-:Y:S02]  /*0760*/  ISETP.NE.AND P2, PT, R8, RZ, PT ;  /* 0x000000ff0800720c */ /* 0x000fe40003f45270 */
[----:B------:R-:W-:Y:S01]  /*0770*/  LOP3.LUT R4, R0, 0x7fffff, RZ, 0xc0, !PT ;  /* 0x007fffff00047812 */ /* 0x000fe200078ec0ff */
[----:B------:R-:W-:Y:S01]  /*0780*/  FFMA.RP R0, R10, R6, R11 ;  /* 0x000000060a007223 */ /* 0x000fe2000000800b */
[----:B------:R-:W-:Y:S01]  /*0790*/  IMAD.MOV R6, RZ, RZ, -R8 ;  /* 0x000000ffff067224 */ /* 0x000fe200078e0a08 */
[----:B------:R-:W-:Y:S02]  /*07a0*/  ISETP.NE.AND P1, PT, R8, RZ, PT ;  /* 0x000000ff0800720c */ /* 0x000fe40003f25270 */
[----:B------:R-:W-:-:S02]  /*07b0*/  LOP3.LUT R4, R4, 0x800000, RZ, 0xfc, !PT ;  /* 0x0080000004047812 */ /* 0x000fc400078efcff */
[----:B------:R-:W-:Y:S02]  /*07c0*/  FSETP.NEU.FTZ.AND P0, PT, R0, R5, PT ;  /* 0x000000050000720b */ /* 0x000fe40003f1d000 */
[----:B------:R-:W-:Y:S02]  /*07d0*/  SHF.L.U32 R7, R4, R7, RZ ;  /* 0x0000000704077219 */ /* 0x000fe400000006ff */
[----:B------:R-:W-:Y:S02]  /*07e0*/  SEL R5, R6, RZ, P2 ;  /* 0x000000ff06057207 */ /* 0x000fe40001000000 */
[----:B------:R-:W-:Y:S02]  /*07f0*/  ISETP.NE.AND P1, PT, R7, RZ, P1 ;  /* 0x000000ff0700720c */ /* 0x000fe40000f25270 */
[----:B------:R-:W-:Y:S02]  /*0800*/  SHF.R.U32.HI R5, RZ, R5, R4 ;  /* 0x00000005ff057219 */ /* 0x000fe40000011604 */
[----:B------:R-:W-:-:S02]  /*0810*/  PLOP3.LUT P0, PT, P0, P1, PT, 0xf8, 0x8f ;  /* 0x00000000008f781c */ /* 0x000fc40000703f70 */
[----:B------:R-:W-:Y:S02]  /*0820*/  SHF.R.U32.HI R7, RZ, 0x1, R5 ;  /* 0x00000001ff077819 */ /* 0x000fe40000011605 */
[----:B------:R-:W-:-:S04]  /*0830*/  SEL R0, RZ, 0x1, !P0 ;  /* 0x00000001ff007807 */ /* 0x000fc80004000000 */
[----:B------:R-:W-:-:S04]  /*0840*/  LOP3.LUT R0, R0, 0x1, R7, 0xf8, !PT ;  /* 0x0000000100007812 */ /* 0x000fc800078ef807 */
[----:B------:R-:W-:-:S05]  /*0850*/  LOP3.LUT R0, R0, R5, RZ, 0xc0, !PT ;  /* 0x0000000500007212 */ /* 0x000fca00078ec0ff */
[----:B------:R-:W-:-:S05]  /*0860*/  IMAD.IADD R0, R7, 0x1, R0 ;  /* 0x0000000107007824 */ /* 0x000fca00078e0200 */
[----:B------:R-:W-:Y:S01]  /*0870*/  LOP3.LUT R3, R0, R3, RZ, 0xfc, !PT ;  /* 0x0000000300037212 */ /* 0x000fe200078efcff */
[----:B------:R-:W-:Y:S06]  /*0880*/  BRA `(.L_x_27) ;  /* 0x0000000000347947 */ /* 0x000fec0003800000 */
.L_x_26:
[----:B------:R-:W-:-:S04]  /*0890*/  LOP3.LUT R3, R3, 0x80000000, RZ, 0xc0, !PT ;  /* 0x8000000003037812 */ /* 0x000fc800078ec0ff */
[----:B------:R-:W-:Y:S01]  /*08a0*/  LOP3.LUT R3, R3, 0x7f800000, RZ, 0xfc, !PT ;  /* 0x7f80000003037812 */ /* 0x000fe200078efcff */
[----:B------:R-:W-:Y:S06]  /*08b0*/  BRA `(.L_x_27) ;  /* 0x0000000000287947 */ /* 0x000fec0003800000 */
.L_x_25:
[----:B------:R-:W-:Y:S01]  /*08c0*/  IMAD R3, R5, 0x800000, R3 ;  /* 0x0080000005037824 */ /* 0x000fe200078e0203 */
[----:B------:R-:W-:Y:S06]  /*08d0*/  BRA `(.L_x_27) ;  /* 0x0000000000207947 */ /* 0x000fec0003800000 */
.L_x_24:
[----:B------:R-:W-:-:S04]  /*08e0*/  LOP3.LUT R3, R7, 0x80000000, R6, 0x48, !PT ;  /* 0x8000000007037812 */ /* 0x000fc800078e4806 */
[----:B------:R-:W-:Y:S01]  /*08f0*/  LOP3.LUT R3, R3, 0x7f800000, RZ, 0xfc, !PT ;  /* 0x7f80000003037812 */ /* 0x000fe200078efcff */
[----:B------:R-:W-:Y:S06]  /*0900*/  BRA `(.L_x_27) ;  /* 0x0000000000147947 */ /* 0x000fec0003800000 */
.L_x_23:
[----:B------:R-:W-:Y:S01]  /*0910*/  LOP3.LUT R3, R7, 0x80000000, R6, 0x48, !PT ;  /* 0x8000000007037812 */ /* 0x000fe200078e4806 */
[----:B------:R-:W-:Y:S06]  /*0920*/  BRA `(.L_x_27) ;  /* 0x00000000000c7947 */ /* 0x000fec0003800000 */
.L_x_22:
[----:B------:R-:W0:Y:S01]  /*0930*/  MUFU.RSQ R3, -QNAN ;  /* 0xffc0000000037908 */ /* 0x000e220000001400 */
[----:B------:R-:W-:Y:S05]  /*0940*/  BRA `(.L_x_27) ;  /* 0x0000000000047947 */ /* 0x000fea0003800000 */
.L_x_21:
[----:B------:R-:W-:-:S07]  /*0950*/  FADD.FTZ R3, R0, R3 ;  /* 0x0000000300037221 */ /* 0x000fce0000010000 */
.L_x_27:
[----:B0-----:R-:W-:Y:S02]  /*0960*/  IMAD.MOV.U32 R5, RZ, RZ, R3 ;  /* 0x000000ffff057224 */ /* 0x001fe400078e0003 */
[----:B------:R-:W-:-:S04]  /*0970*/  IMAD.MOV.U32 R3, RZ, RZ, 0x0 ;  /* 0x00000000ff037424 */ /* 0x000fc800078e00ff */
[----:B------:R-:W-:Y:S05]  /*0980*/  RET.REL.NODEC R2 `(_Z10vectorMeanPKfPfi) ;  /* 0xfffffff4029c7950 */ /* 0x000fea0003c3ffff */
.L_x_28:
        /* <DEDUP_REMOVED lines=15> */
.L_x_62:


//--------------------- .text._Z9vectorSumPKfPfi  --------------------------
	.section	.text._Z9vectorSumPKfPfi,"ax",@progbits
	.align	128
        .global         _Z9vectorSumPKfPfi
        .type           _Z9vectorSumPKfPfi,@function
        .size           _Z9vectorSumPKfPfi,(.L_x_73 - _Z9vectorSumPKfPfi)
        .other          _Z9vectorSumPKfPfi,@"STO_CUDA_ENTRY STV_DEFAULT"
_Z9vectorSumPKfPfi:
.text._Z9vectorSumPKfPfi:
        /* <DEDUP_REMOVED lines=21> */
.L_x_30:
        /* <DEDUP_REMOVED lines=11> */
.L_x_29:
        /* <DEDUP_REMOVED lines=8> */
.L_x_31:
        /* <DEDUP_REMOVED lines=16> */
.L_x_73:


//--------------------- .text._Z10vectorTanhPKfPfi --------------------------
	.section	.text._Z10vectorTanhPKfPfi,"ax",@progbits
	.align	128
        .global         _Z10vectorTanhPKfPfi
        .type           _Z10vectorTanhPKfPfi,@function
        .size           _Z10vectorTanhPKfPfi,(.L_x_74 - _Z10vectorTanhPKfPfi)
        .other          _Z10vectorTanhPKfPfi,@"STO_CUDA_ENTRY STV_DEFAULT"
_Z10vectorTanhPKfPfi:
.text._Z10vectorTanhPKfPfi:
        /* <DEDUP_REMOVED lines=11> */
[----:B0-----:R-:W-:-:S05]  /*00b0*/  IMAD.WIDE R2, R7, 0x4, R2 ;  /* 0x0000000407027825 */ /* 0x001fca00078e0202 */
[----:B-1----:R2:W3:Y:S01]  /*00c0*/  LDG.E R6, desc[UR4][R2.64] ;  /* 0x0000000402067981 */ /* 0x0024e2000c1e1900 */
[----:B------:R-:W-:Y:S01]  /*00d0*/  MOV R10, 0x3c80f082 ;  /* 0x3c80f082000a7802 */ /* 0x000fe20000000f00 */
[----:B------:R-:W-:Y:S02]  /*00e0*/  HFMA2 R9, -RZ, RZ, 1.875, 0 ;  /* 0x3f800000ff097431 */ /* 0x000fe400000001ff */
[----:B--2---:R-:W-:-:S04]  /*00f0*/  IMAD.WIDE R2, R7, 0x4, R4 ;  /* 0x0000000407027825 */ /* 0x004fc800078e0204 */
[C---:B---3--:R-:W-:Y:S01]  /*0100*/  FMUL R0, |R6|.reuse, 2.8853900432586669922 ;  /* 0x4038aa3b06007820 */ /* 0x048fe20000400200 */
[C---:B------:R-:W-:Y:S01]  /*0110*/  FMUL R11, R6.reuse, R6 ;  /* 0x00000006060b7220 */ /* 0x040fe20000400000 */
[C---:B------:R-:W-:Y:S02]  /*0120*/  FSETP.GE.AND P1, PT, |R6|.reuse, 0.60000002384185791016, PT ;  /* 0x3f19999a0600780b */ /* 0x040fe40003f26200 */
[----:B------:R-:W-:Y:S01]  /*0130*/  FSETP.GE.AND P0, PT, |R6|, 9.010913848876953125, PT ;  /* 0x41102cb40600780b */ /* 0x000fe20003f06200 */
[C---:B------:R-:W-:Y:S01]  /*0140*/  FFMA R10, R11.reuse, R10, -0.052303962409496307373 ;  /* 0xbd563cae0b0a7423 */ /* 0x040fe2000000000a */
[----:B------:R-:W0:Y:S02]  /*0150*/  MUFU.EX2 R0, R0 ;  /* 0x0000000000007308 */ /* 0x000e240000000800 */
[----:B0-----:R-:W-:Y:S01]  /*0160*/  FADD R8, R0, 1 ;  /* 0x3f80000000087421 */ /* 0x001fe20000000000 */
[----:B------:R-:W-:-:S04]  /*0170*/  FFMA R0, R11, R10, 0.1331529766321182251 ;  /* 0x3e0859410b007423 */ /* 0x000fc8000000000a */
[C---:B------:R-:W-:Y:S01]  /*0180*/  FFMA R0, R11.reuse, R0, -0.33332768082618713379 ;  /* 0xbeaaa9ed0b007423 */ /* 0x040fe20000000000 */
[----:B------:R-:W0:Y:S03]  /*0190*/  MUFU.RCP R8, R8 ;  /* 0x0000000800087308 */ /* 0x000e260000001000 */
[----:B------:R-:W-:Y:S01]  /*01a0*/  FFMA R11, R11, R0, RZ ;  /* 0x000000000b0b7223 */ /* 0x000fe200000000ff */
[----:B0-----:R-:W-:-:S05]  /*01b0*/  FFMA R9, R8, -2, R9 ;  /* 0xc000000008097823 */ /* 0x001fca0000000009 */
[----:B------:R-:W-:-:S04]  /*01c0*/  FSEL R9, R9, 1, !P0 ;  /* 0x3f80000009097808 */ /* 0x000fc80004000000 */
[--C-:B------:R-:W-:Y:S01]  /*01d0*/  LOP3.LUT R9, R9, 0x80000000, R6.reuse, 0xb8, !PT ;  /* 0x8000000009097812 */ /* 0x100fe200078eb806 */
[----:B------:R-:W-:-:S05]  /*01e0*/  @!P1 FFMA R9, R6, R11, R6 ;  /* 0x0000000b06099223 */ /* 0x000fca0000000006 */
[----:B------:R-:W-:Y:S01]  /*01f0*/  STG.E desc[UR4][R2.64], R9 ;  /* 0x0000000902007986 */ /* 0x000fe2000c101904 */
[----:B------:R-:W-:Y:S05]  /*0200*/  EXIT ;  /* 0x000000000000794d */ /* 0x000fea0003800000 */
.L_x_32:
        /* <DEDUP_REMOVED lines=15> */
.L_x_74:


//--------------------- .text._Z13vectorSigmoidPKfPfi --------------------------
	.section	.text._Z13vectorSigmoidPKfPfi,"ax",@progbits
	.align	128
        .global         _Z13vectorSigmoidPKfPfi
        .type           _Z13vectorSigmoidPKfPfi,@function
        .size           _Z13vectorSigmoidPKfPfi,(.L_x_63 - _Z13vectorSigmoidPKfPfi)
        .other          _Z13vectorSigmoidPKfPfi,@"STO_CUDA_ENTRY STV_DEFAULT"
_Z13vectorSigmoidPKfPfi:
.text._Z13vectorSigmoidPKfPfi:
        /* <DEDUP_REMOVED lines=10> */
[----:B0-----:R-:W-:-:S06]  /*00a0*/  IMAD.WIDE R4, R3, 0x4, R4 ;  /* 0x0000000403047825 */ /* 0x001fcc00078e0204 */
[----:B-1----:R-:W2:Y:S01]  /*00b0*/  LDG.E R4, desc[UR4][R4.64] ;  /* 0x0000000404047981 */ /* 0x002ea2000c1e1900 */
[----:B------:R-:W-:Y:S01]  /*00c0*/  IMAD.MOV.U32 R7, RZ, RZ, 0x3bbb989d ;  /* 0x3bbb989dff077424 */ /* 0x000fe200078e00ff */
[----:B------:R-:W-:Y:S01]  /*00d0*/  BSSY.RECONVERGENT B0, `(.L_x_33) ;  /* 0x0000015000007945 */ /* 0x000fe20003800200 */
[----:B------:R-:W-:Y:S02]  /*00e0*/  IMAD.MOV.U32 R9, RZ, RZ, 0x437c0000 ;  /* 0x437c0000ff097424 */ /* 0x000fe400078e00ff */
[----:B--2---:R-:W-:-:S04]  /*00f0*/  FFMA.SAT R0, R4, -R7, 0.5 ;  /* 0x3f00000004007423 */ /* 0x004fc80000002807 */
[----:B------:R-:W-:-:S04]  /*0100*/  FFMA.RM R0, R0, R9, 12582913 ;  /* 0x4b40000100007423 */ /* 0x000fc80000004009 */
[C---:B------:R-:W-:Y:S01]  /*0110*/  FADD R7, R0.reuse, -12583039 ;  /* 0xcb40007f00077421 */ /* 0x040fe20000000000 */
[----:B------:R-:W-:-:S03]  /*0120*/  SHF.L.U32 R0, R0, 0x17, RZ ;  /* 0x0000001700007819 */ /* 0x000fc600000006ff */
[----:B------:R-:W-:-:S04]  /*0130*/  FFMA R7, R4, -1.4426950216293334961, -R7 ;  /* 0xbfb8aa3b04077823 */ /* 0x000fc80000000807 */
[----:B------:R-:W-:-:S06]  /*0140*/  FFMA R7, R4, -1.925963033500011079e-08, R7 ;  /* 0xb2a5706004077823 */ /* 0x000fcc0000000007 */
[----:B------:R-:W0:Y:S02]  /*0150*/  MUFU.EX2 R7, R7 ;  /* 0x0000000700077308 */ /* 0x000e240000000800 */
[----:B0-----:R-:W-:-:S04]  /*0160*/  FFMA R0, R0, R7, 1 ;  /* 0x3f80000000007423 */ /* 0x001fc80000000007 */
[----:B------:R-:W-:-:S05]  /*0170*/  VIADD R2, R0, 0x1800000 ;  /* 0x0180000000027836 */ /* 0x000fca0000000000 */
[----:B------:R-:W-:-:S04]  /*0180*/  LOP3.LUT R2, R2, 0x7f800000, RZ, 0xc0, !PT ;  /* 0x7f80000002027812 */ /* 0x000fc800078ec0ff */
[----:B------:R-:W-:-:S13]  /*0190*/  ISETP.GT.U32.AND P0, PT, R2, 0x1ffffff, PT ;  /* 0x01ffffff0200780c */ /* 0x000fda0003f04070 */
[----:B------:R-:W-:Y:S05]  /*01a0*/  @P0 BRA `(.L_x_34) ;  /* 0x00000000000c0947 */ /* 0x000fea0003800000 */
[----:B------:R-:W-:-:S07]  /*01b0*/  MOV R4, 0x1d0 ;  /* 0x000001d000047802 */ /* 0x000fce0000000f00 */
[----:B------:R-:W-:Y:S05]  /*01c0*/  CALL.REL.NOINC `($__internal_1_$__cuda_sm20_rcp_rn_f32_slowpath) ;  /* 0x0000000000287944 */ /* 0x000fea0003c00000 */
[----:B------:R-:W-:Y:S05]  /*01d0*/  BRA `(.L_x_35) ;  /* 0x0000000000107947 */ /* 0x000fea0003800000 */
.L_x_34:
[----:B------:R-:W0:Y:S02]  /*01e0*/  MUFU.RCP R7, R0 ;  /* 0x0000000000077308 */ /* 0x000e240000001000 */
[----:B0-----:R-:W-:-:S04]  /*01f0*/  FFMA R2, R0, R7, -1 ;  /* 0xbf80000000027423 */ /* 0x001fc80000000007 */
[----:B------:R-:W-:-:S04]  /*0200*/  FADD.FTZ R2, -R2, -RZ ;  /* 0x800000ff02027221 */ /* 0x000fc80000010100 */
[----:B------:R-:W-:-:S07]  /*0210*/  FFMA R7, R7, R2, R7 ;  /* 0x0000000207077223 */ /* 0x000fce0000000007 */
.L_x_35:
[----:B------:R-:W-:Y:S05]  /*0220*/  BSYNC.RECONVERGENT B0 ;  /* 0x0000000000007941 */ /* 0x000fea0003800200 */
.L_x_33:
[----:B------:R-:W0:Y:S02]  /*0230*/  LDC.64 R4, c[0x0][0x388] ;  /* 0x0000e200ff047b82 */ /* 0x000e240000000a00 */
[----:B0-----:R-:W-:-:S05]  /*0240*/  IMAD.WIDE R2, R3, 0x4, R4 ;  /* 0x0000000403027825 */ /* 0x001fca00078e0204 */
[----:B------:R-:W-:Y:S01]  /*0250*/  STG.E desc[UR4][R2.64], R7 ;  /* 0x0000000702007986 */ /* 0x000fe2000c101904 */
[----:B------:R-:W-:Y:S05]  /*0260*/  EXIT ;  /* 0x000000000000794d */ /* 0x000fea0003800000 */
        .weak           $__internal_1_$__cuda_sm20_rcp_rn_f32_slowpath
        .type           $__internal_1_$__cuda_sm20_rcp_rn_f32_slowpath,@function
        .size           $__internal_1_$__cuda_sm20_rcp_rn_f32_slowpath,(.L_x_63 - $__internal_1_$__cuda_sm20_rcp_rn_f32_slowpath)
$__internal_1_$__cuda_sm20_rcp_rn_f32_slowpath:
[----:B------:R-:W-:Y:S01]  /*0270*/  IMAD.SHL.U32 R2, R0, 0x2, RZ ;  /* 0x0000000200027824 */ /* 0x000fe200078e00ff */
[----:B------:R-:W-:Y:S04]  /*0280*/  BSSY.RECONVERGENT B1, `(.L_x_36) ;  /* 0x0000030000017945 */ /* 0x000fe80003800200 */
[----:B------:R-:W-:-:S04]  /*0290*/  SHF.R.U32.HI R2, RZ, 0x18, R2 ;  /* 0x00000018ff027819 */ /* 0x000fc80000011602 */
[----:B------:R-:W-:-:S13]  /*02a0*/  ISETP.NE.U32.AND P0, PT, R2, RZ, PT ;  /* 0x000000ff0200720c */ /* 0x000fda0003f05070 */
[----:B------:R-:W-:Y:S05]  /*02b0*/  @P0 BRA `(.L_x_37) ;  /* 0x0000000000280947 */ /* 0x000fea0003800000 */
[----:B------:R-:W-:-:S04]  /*02c0*/  SHF.L.U32 R2, R0, 0x1, RZ ;  /* 0x0000000100027819 */ /* 0x000fc800000006ff */
[----:B------:R-:W-:-:S13]  /*02d0*/  ISETP.NE.AND P0, PT, R2, RZ, PT ;  /* 0x000000ff0200720c */ /* 0x000fda0003f05270 */
[----:B------:R-:W-:Y:S01]  /*02e0*/  @P0 FFMA R6, R0, 1.84467440737095516160e+19, RZ ;  /* 0x5f80000000060823 */ /* 0x000fe200000000ff */
[----:B------:R-:W-:Y:S08]  /*02f0*/  @!P0 MUFU.RCP R5, R0 ;  /* 0x0000000000058308 */ /* 0x000ff00000001000 */
[----:B------:R-:W0:Y:S02]  /*0300*/  @P0 MUFU.RCP R7, R6 ;  /* 0x0000000600070308 */ /* 0x000e240000001000 */
[----:B0-----:R-:W-:-:S04]  /*0310*/  @P0 FFMA R2, R6, R7, -1 ;  /* 0xbf80000006020423 */ /* 0x001fc80000000007 */
[----:B------:R-:W-:-:S04]  /*0320*/  @P0 FADD.FTZ R2, -R2, -RZ ;  /* 0x800000ff02020221 */ /* 0x000fc80000010100 */
[----:B------:R-:W-:-:S04]  /*0330*/  @P0 FFMA R2, R7, R2, R7 ;  /* 0x0000000207020223 */ /* 0x000fc80000000007 */
[----:B------:R-:W-:Y:S01]  /*0340*/  @P0 FFMA R5, R2, 1.84467440737095516160e+19, RZ ;  /* 0x5f80000002050823 */ /* 0x000fe200000000ff */
[----:B------:R-:W-:Y:S06]  /*0350*/  BRA `(.L_x_38) ;  /* 0x0000000000887947 */ /* 0x000fec0003800000 */
.L_x_37:
[----:B------:R-:W-:-:S05]  /*0360*/  VIADD R5, R2, 0xffffff03 ;  /* 0xffffff0302057836 */ /* 0x000fca0000000000 */
[----:B------:R-:W-:-:S13]  /*0370*/  ISETP.GT.U32.AND P0, PT, R5, 0x1, PT ;  /* 0x000000010500780c */ /* 0x000fda0003f04070 */
[----:B------:R-:W-:Y:S05]  /*0380*/  @P0 BRA `(.L_x_39) ;  /* 0x0000000000780947 */ /* 0x000fea0003800000 */
[----:B------:R-:W-:Y:S01]  /*0390*/  LOP3.LUT R6, R0, 0x7fffff, RZ, 0xc0, !PT ;  /* 0x007fffff00067812 */ /* 0x000fe200078ec0ff */
[----:B------:R-:W-:-:S03]  /*03a0*/  IMAD.MOV.U32 R10, RZ, RZ, 0x3 ;  /* 0x00000003ff0a7424 */ /* 0x000fc600078e00ff */
[----:B------:R-:W-:Y:S02]  /*03b0*/  LOP3.LUT R6, R6, 0x3f800000, RZ, 0xfc, !PT ;  /* 0x3f80000006067812 */ /* 0x000fe400078efcff */
[----:B------:R-:W-:Y:S02]  /*03c0*/  SHF.L.U32 R11, R10, R5, RZ ;  /* 0x000000050a0b7219 */ /* 0x000fe400000006ff */
[----:B------:R-:W0:Y:S02]  /*03d0*/  MUFU.RCP R7, R6 ;  /* 0x0000000600077308 */ /* 0x000e240000001000 */
[----:B0-----:R-:W-:-:S04]  /*03e0*/  FFMA R8, R6, R7, -1 ;  /* 0xbf80000006087423 */ /* 0x001fc80000000007 */
[----:B------:R-:W-:-:S04]  /*03f0*/  FADD.FTZ R8, -R8, -RZ ;  /* 0x800000ff08087221 */ /* 0x000fc80000010100 */
[CCC-:B------:R-:W-:Y:S01]  /*0400*/  FFMA.RM R9, R7.reuse, R8.reuse, R7.reuse ;  /* 0x0000000807097223 */ /* 0x1c0fe20000004007 */
[----:B------:R-:W-:-:S04]  /*0410*/  FFMA.RP R8, R7, R8, R7 ;  /* 0x0000000807087223 */ /* 0x000fc80000008007 */
[C---:B------:R-:W-:Y:S02]  /*0420*/  LOP3.LUT R7, R9.reuse, 0x7fffff, RZ, 0xc0, !PT ;  /* 0x007fffff09077812 */ /* 0x040fe400078ec0ff */
[----:B------:R-:W-:Y:S02]  /*0430*/  FSETP.NEU.FTZ.AND P0, PT, R9, R8, PT ;  /* 0x000000080900720b */ /* 0x000fe40003f1d000 */
[----:B------:R-:W-:Y:S02]  /*0440*/  LOP3.LUT R8, R7, 0x800000, RZ, 0xfc, !PT ;  /* 0x0080000007087812 */ /* 0x000fe400078efcff */
[----:B------:R-:W-:Y:S02]  /*0450*/  SEL R7, RZ, 0xffffffff, !P0 ;  /* 0xffffffffff077807 */ /* 0x000fe40004000000 */
[----:B------:R-:W-:Y:S02]  /*0460*/  LOP3.LUT R6, R11, R8, RZ, 0xc0, !PT ;  /* 0x000000080b067212 */ /* 0x000fe400078ec0ff */
[----:B------:R-:W-:-:S02]  /*0470*/  IADD3 R7, PT, PT, -R7, RZ, RZ ;  /* 0x000000ff07077210 */ /* 0x000fc40007ffe1ff */
[-C--:B------:R-:W-:Y:S02]  /*0480*/  SHF.R.U32.HI R6, RZ, R5.reuse, R6 ;  /* 0x00000005ff067219 */ /* 0x080fe40000011606 */
[----:B------:R-:W-:Y:S02]  /*0490*/  LOP3.LUT P1, RZ, R7, R5, R8, 0xf8, !PT ;  /* 0x0000000507ff7212 */ /* 0x000fe4000782f808 */
[C---:B------:R-:W-:Y:S02]  /*04a0*/  LOP3.LUT P0, RZ, R6.reuse, 0x1, RZ, 0xc0, !PT ;  /* 0x0000000106ff7812 */ /* 0x040fe4000780c0ff */
[----:B------:R-:W-:-:S04]  /*04b0*/  LOP3.LUT P2, RZ, R6, 0x2, RZ, 0xc0, !PT ;  /* 0x0000000206ff7812 */ /* 0x000fc8000784c0ff */
[----:B------:R-:W-:Y:S02]  /*04c0*/  PLOP3.LUT P0, PT, P0, P1, P2, 0xe0, 0x0 ;  /* 0x000000000000781c */ /* 0x000fe40000703c20 */
[----:B------:R-:W-:Y:S02]  /*04d0*/  LOP3.LUT P1, RZ, R0, 0x7fffff, RZ, 0xc0, !PT ;  /* 0x007fffff00ff7812 */ /* 0x000fe4000782c0ff */
[----:B------:R-:W-:-:S05]  /*04e0*/  SEL R5, RZ, 0x1, !P0 ;  /* 0x00000001ff057807 */ /* 0x000fca0004000000 */
[----:B------:R-:W-:-:S05]  /*04f0*/  IMAD.MOV R5, RZ, RZ, -R5 ;  /* 0x000000ffff057224 */ /* 0x000fca00078e0a05 */
[----:B------:R-:W-:Y:S02]  /*0500*/  ISETP.GE.AND P0, PT, R5, RZ, PT ;  /* 0x000000ff0500720c */ /* 0x000fe40003f06270 */
[----:B------:R-:W-:-:S04]  /*0510*/  IADD3 R5, PT, PT, R2, -0xfc, RZ ;  /* 0xffffff0402057810 */ /* 0x000fc80007ffe0ff */
[----:B------:R-:W-:-:S07]  /*0520*/  SHF.R.U32.HI R5, RZ, R5, R8 ;  /* 0x00000005ff057219 */ /* 0x000fce0000011608 */
[----:B------:R-:W-:-:S05]  /*0530*/  @!P0 VIADD R5, R5, 0x1 ;  /* 0x0000000105058836 */ /* 0x000fca0000000000 */
[----:B------:R-:W-:-:S04]  /*0540*/  @!P1 SHF.L.U32 R5, R5, 0x1, RZ ;  /* 0x0000000105059819 */ /* 0x000fc800000006ff */
[----:B------:R-:W-:Y:S01]  /*0550*/  LOP3.LUT R5, R5, 0x80000000, R0, 0xf8, !PT ;  /* 0x8000000005057812 */ /* 0x000fe200078ef800 */
[----:B------:R-:W-:Y:S06]  /*0560*/  BRA `(.L_x_38) ;  /* 0x0000000000047947 */ /* 0x000fec0003800000 */
.L_x_39:
[----:B------:R0:W1:Y:S02]  /*0570*/  MUFU.RCP R5, R0 ;  /* 0x0000000000057308 */ /* 0x0000640000001000 */
.L_x_38:
[----:B------:R-:W-:Y:S05]  /*0580*/  BSYNC.RECONVERGENT B1 ;  /* 0x0000000000017941 */ /* 0x000fea0003800200 */
.L_x_36:
[----:B-1----:R-:W-:Y:S02]  /*0590*/  IMAD.MOV.U32 R7, RZ, RZ, R5 ;  /* 0x000000ffff077224 */ /* 0x002fe400078e0005 */
[----:B------:R-:W-:-:S04]  /*05a0*/  HFMA2 R5, -RZ, RZ, 0, 0 ;  /* 0x00000000ff057431 */ /* 0x000fc800000001ff */
[----:B0-----:R-:W-:Y:S05]  /*05b0*/  RET.REL.NODEC R4 `(_Z13vectorSigmoidPKfPfi) ;  /* 0xfffffff804907950 */ /* 0x001fea0003c3ffff */
.L_x_40:
        /* <DEDUP_REMOVED lines=12> */
.L_x_63:


//--------------------- .text._Z18vectorReLUGradientPKfPfi --------------------------
	.section	.text._Z18vectorReLUGradientPKfPfi,"ax",@progbits
	.align	128
        .global         _Z18vectorReLUGradientPKfPfi
        .type           _Z18vectorReLUGradientPKfPfi,@function
        .size           _Z18vectorReLUGradientPKfPfi,(.L_x_76 - _Z18vectorReLUGradientPKfPfi)
        .other          _Z18vectorReLUGradientPKfPfi,@"STO_CUDA_ENTRY STV_DEFAULT"
_Z18vectorReLUGradientPKfPfi:
.text._Z18vectorReLUGradientPKfPfi:
        /* <DEDUP_REMOVED lines=13> */
[----:B--2---:R-:W-:Y:S01]  /*00d0*/  IMAD.WIDE R4, R7, 0x4, R4 ;  /* 0x0000000407047825 */ /* 0x004fe200078e0204 */
[----:B---3--:R-:W-:-:S05]  /*00e0*/  FSET.BF.GT.AND R7, R2, RZ, PT ;  /* 0x000000ff0207720a */ /* 0x008fca0003804000 */
[----:B------:R-:W-:Y:S01]  /*00f0*/  STG.E desc[UR4][R4.64], R7 ;  /* 0x0000000704007986 */ /* 0x000fe2000c101904 */
[----:B------:R-:W-:Y:S05]  /*0100*/  EXIT ;  /* 0x000000000000794d */ /* 0x000fea0003800000 */
.L_x_41:
        /* <DEDUP_REMOVED lines=15> */
.L_x_76:


//--------------------- .text._Z10vectorReLUPKfPfi --------------------------
	.section	.text._Z10vectorReLUPKfPfi,"ax",@progbits
	.align	128
        .global         _Z10vectorReLUPKfPfi
        .type           _Z10vectorReLUPKfPfi,@function
        .size           _Z10vectorReLUPKfPfi,(.L_x_77 - _Z10vectorReLUPKfPfi)
        .other          _Z10vectorReLUPKfPfi,@"STO_CUDA_ENTRY STV_DEFAULT"
_Z10vectorReLUPKfPfi:
.text._Z10vectorReLUPKfPfi:
        /* <DEDUP_REMOVED lines=14> */
[----:B---3--:R-:W-:-:S05]  /*00e0*/  FMNMX R7, RZ, R2, !PT ;  /* 0x00000002ff077209 */ /* 0x008fca0007800000 */
[----:B------:R-:W-:Y:S01]  /*00f0*/  STG.E desc[UR4][R4.64], R7 ;  /* 0x0000000704007986 */ /* 0x000fe2000c101904 */
[----:B------:R-:W-:Y:S05]  /*0100*/  EXIT ;  /* 0x000000000000794d */ /* 0x000fea0003800000 */
.L_x_42:
        /* <DEDUP_REMOVED lines=15> */
.L_x_77:


//--------------------- .text._Z15vectorMulScalarPKffPfi --------------------------
	.section	.text._Z15vectorMulScalarPKffPfi,"ax",@progbits
	.align	128
        .global         _Z15vectorMulScalarPKffPfi
        .type           _Z15vectorMulScalarPKffPfi,@function
        .size           _Z15vectorMulScalarPKffPfi,(.L_x_78 - _Z15vectorMulScalarPKffPfi)
        .other          _Z15vectorMulScalarPKffPfi,@"STO_CUDA_ENTRY STV_DEFAULT"
_Z15vectorMulScalarPKffPfi:
.text._Z15vectorMulScalarPKffPfi:
        /* <DEDUP_REMOVED lines=10> */
[----:B------:R-:W2:Y:S06]  /*00a0*/  LDCU UR6, c[0x0][0x388] ;  /* 0x00007100ff0677ac */ /* 0x000eac0008000800 */
[----:B------:R-:W3:Y:S01]  /*00b0*/  LDC.64 R4, c[0x0][0x390] ;  /* 0x0000e400ff047b82 */ /* 0x000ee20000000a00 */
[----:B0-----:R-:W-:-:S06]  /*00c0*/  IMAD.WIDE R2, R7, 0x4, R2 ;  /* 0x0000000407027825 */ /* 0x001fcc00078e0202 */
[----:B-1----:R-:W2:Y:S01]  /*00d0*/  LDG.E R2, desc[UR4][R2.64] ;  /* 0x0000000402027981 */ /* 0x002ea2000c1e1900 */
[----:B---3--:R-:W-:-:S04]  /*00e0*/  IMAD.WIDE R4, R7, 0x4, R4 ;  /* 0x0000000407047825 */ /* 0x008fc800078e0204 */
[----:B--2---:R-:W-:-:S05]  /*00f0*/  FMUL R7, R2, UR6 ;  /* 0x0000000602077c20 */ /* 0x004fca0008400000 */
[----:B------:R-:W-:Y:S01]  /*0100*/  STG.E desc[UR4][R4.64], R7 ;  /* 0x0000000704007986 */ /* 0x000fe2000c101904 */
[----:B------:R-:W-:Y:S05]  /*0110*/  EXIT ;  /* 0x000000000000794d */ /* 0x000fea0003800000 */
.L_x_43:
        /* <DEDUP_REMOVED lines=14> */
.L_x_78:


//--------------------- .text._Z15vectorAddScalarPKffPfi --------------------------
	.section	.text._Z15vectorAddScalarPKffPfi,"ax",@progbits
	.align	128
        .global         _Z15vectorAddScalarPKffPfi
        .type           _Z15vectorAddScalarPKffPfi,@function
        .size           _Z15vectorAddScalarPKffPfi,(.L_x_79 - _Z15vectorAddScalarPKffPfi)
        .other          _Z15vectorAddScalarPKffPfi,@"STO_CUDA_ENTRY STV_DEFAULT"
_Z15vectorAddScalarPKffPfi:
.text._Z15vectorAddScalarPKffPfi:
        /* <DEDUP_REMOVED lines=15> */
[----:B--2---:R-:W-:-:S05]  /*00f0*/  FADD R7, R2, UR6 ;  /* 0x0000000602077e21 */ /* 0x004fca0008000000 */
[----:B------:R-:W-:Y:S01]  /*0100*/  STG.E desc[UR4][R4.64], R7 ;  /* 0x0000000704007986 */ /* 0x000fe2000c101904 */
[----:B------:R-:W-:Y:S05]  /*0110*/  EXIT ;  /* 0x000000000000794d */ /* 0x000fea0003800000 */
.L_x_44:
        /* <DEDUP_REMOVED lines=14> */
.L_x_79:


//--------------------- .text._Z9vectorDivPKfS0_Pfi --------------------------
	.section	.text._Z9vectorDivPKfS0_Pfi,"ax",@progbits
	.align	128
        .global         _Z9vectorDivPKfS0_Pfi
        .type           _Z9vectorDivPKfS0_Pfi,@function
        .size           _Z9vectorDivPKfS0_Pfi,(.L_x_64 - _Z9vectorDivPKfS0_Pfi)
        .other          _Z9vectorDivPKfS0_Pfi,@"STO_CUDA_ENTRY STV_DEFAULT"
_Z9vectorDivPKfS0_Pfi:
.text._Z9vectorDivPKfS0_Pfi:
        /* <DEDUP_REMOVED lines=12> */
[----:B-1----:R-:W3:Y:S01]  /*00c0*/  LDG.E R3, desc[UR4][R6.64] ;  /* 0x0000000406037981 */ /* 0x002ee2000c1e1900 */
[----:B--2---:R-:W-:-:S05]  /*00d0*/  IMAD.WIDE R4, R2, 0x4, R4 ;  /* 0x0000000402047825 */ /* 0x004fca00078e0204 */
[----:B------:R-:W2:Y:S01]  /*00e0*/  LDG.E R0, desc[UR4][R4.64] ;  /* 0x0000000404007981 */ /* 0x000ea2000c1e1900 */
[----:B------:R-:W-:Y:S01]  /*00f0*/  BSSY.RECONVERGENT B0, `(.L_x_45) ;  /* 0x000000c000007945 */ /* 0x000fe20003800200 */
[----:B---3--:R-:W0:Y:S08]  /*0100*/  MUFU.RCP R8, R3 ;  /* 0x0000000300087308 */ /* 0x008e300000001000 */
[----:B--2---:R-:W1:Y:S01]  /*0110*/  FCHK P0, R0, R3 ;  /* 0x0000000300007302 */ /* 0x004e620000000000 */
[----:B0-----:R-:W-:-:S04]  /*0120*/  FFMA R9, -R3, R8, 1 ;  /* 0x3f80000003097423 */ /* 0x001fc80000000108 */
[----:B------:R-:W-:-:S04]  /*0130*/  FFMA R9, R8, R9, R8 ;  /* 0x0000000908097223 */ /* 0x000fc80000000008 */
[----:B------:R-:W-:-:S04]  /*0140*/  FFMA R8, R0, R9, RZ ;  /* 0x0000000900087223 */ /* 0x000fc800000000ff */
[----:B------:R-:W-:-:S04]  /*0150*/  FFMA R10, -R3, R8, R0 ;  /* 0x00000008030a7223 */ /* 0x000fc80000000100 */
[----:B------:R-:W-:Y:S01]  /*0160*/  FFMA R9, R9, R10, R8 ;  /* 0x0000000a09097223 */ /* 0x000fe20000000008 */
[----:B-1----:R-:W-:Y:S06]  /*0170*/  @!P0 BRA `(.L_x_46) ;  /* 0x00000000000c8947 */ /* 0x002fec0003800000 */
[----:B------:R-:W-:-:S07]  /*0180*/  MOV R4, 0x1a0 ;  /* 0x000001a000047802 */ /* 0x000fce0000000f00 */
[----:B------:R-:W-:Y:S05]  /*0190*/  CALL.REL.NOINC `($__internal_2_$__cuda_sm3x_div_rn_noftz_f32_slowpath) ;  /* 0x0000000000187944 */ /* 0x000fea0003c00000 */
[----:B------:R-:W-:-:S07]  /*01a0*/  IMAD.MOV.U32 R9, RZ, RZ, R0 ;  /* 0x000000ffff097224 */ /* 0x000fce00078e0000 */
.L_x_46:
[----:B------:R-:W-:Y:S05]  /*01b0*/  BSYNC.RECONVERGENT B0 ;  /* 0x0000000000007941 */ /* 0x000fea0003800200 */
.L_x_45:
[----:B------:R-:W0:Y:S02]  /*01c0*/  LDC.64 R4, c[0x0][0x390] ;  /* 0x0000e400ff047b82 */ /* 0x000e240000000a00 */
[----:B0-----:R-:W-:-:S05]  /*01d0*/  IMAD.WIDE R2, R2, 0x4, R4 ;  /* 0x0000000402027825 */ /* 0x001fca00078e0204 */
[----:B------:R-:W-:Y:S01]  /*01e0*/  STG.E desc[UR4][R2.64], R9 ;  /* 0x0000000902007986 */ /* 0x000fe2000c101904 */
[----:B------:R-:W-:Y:S05]  /*01f0*/  EXIT ;  /* 0x000000000000794d */ /* 0x000fea0003800000 */
        .weak           $__internal_2_$__cuda_sm3x_div_rn_noftz_f32_slowpath
        .type           $__internal_2_$__cuda_sm3x_div_rn_noftz_f32_slowpath,@function
        .size           $__internal_2_$__cuda_sm3x_div_rn_noftz_f32_slowpath,(.L_x_64 - $__internal_2_$__cuda_sm3x_div_rn_noftz_f32_slowpath)
$__internal_2_$__cuda_sm3x_div_rn_noftz_f32_slowpath:
[--C-:B------:R-:W-:Y:S01]  /*0200*/  SHF.R.U32.HI R6, RZ, 0x17, R3.reuse ;  /* 0x00000017ff067819 */ /* 0x100fe20000011603 */
[----:B------:R-:W-:Y:S01]  /*0210*/  BSSY.RECONVERGENT B1, `(.L_x_47) ;  /* 0x0000064000017945 */ /* 0x000fe20003800200 */
[--C-:B------:R-:W-:Y:S01]  /*0220*/  SHF.R.U32.HI R5, RZ, 0x17, R0.reuse ;  /* 0x00000017ff057819 */ /* 0x100fe20000011600 */
[----:B------:R-:W-:Y:S01]  /*0230*/  IMAD.MOV.U32 R7, RZ, RZ, R0 ;  /* 0x000000ffff077224 */ /* 0x000fe200078e0000 */
[----:B------:R-:W-:Y:S01]  /*0240*/  LOP3.LUT R6, R6, 0xff, RZ, 0xc0, !PT ;  /* 0x000000ff06067812 */ /* 0x000fe200078ec0ff */
[----:B------:R-:W-:Y:S01]  /*0250*/  IMAD.MOV.U32 R8, RZ, RZ, R3 ;  /* 0x000000ffff087224 */ /* 0x000fe200078e0003 */
        /* <DEDUP_REMOVED lines=30> */
.L_x_48:
[----:B------:R-:W-:Y:S01]  /*0440*/  LEA R3, R6, 0xc0800000, 0x17 ;  /* 0xc080000006037811 */ /* 0x000fe200078eb8ff */
[----:B------:R-:W-:Y:S01]  /*0450*/  VIADD R5, R5, 0xffffff81 ;  /* 0xffffff8105057836 */ /* 0x000fe20000000000 */
[----:B------:R-:W-:Y:S03]  /*0460*/  BSSY.RECONVERGENT B2, `(.L_x_53) ;  /* 0x0000035000027945 */ /* 0x000fe60003800200 */
        /* <DEDUP_REMOVED lines=26> */
[CCC-:B------:R-:W-:Y:S01]  /*0610*/  FFMA.RZ R3, R10.reuse, R8.reuse, R7.reuse ;  /* 0x000000080a037223 */ /* 0x1c0fe2000000c007 */
[CCC-:B------:R-:W-:Y:S01]  /*0620*/  FFMA.RM R6, R10.reuse, R8.reuse, R7.reuse ;  /* 0x000000080a067223 */ /* 0x1c0fe20000004007 */
[C---:B------:R-:W-:Y:S02]  /*0630*/  ISETP.NE.AND P2, PT, R9.reuse, RZ, PT ;  /* 0x000000ff0900720c */ /* 0x040fe40003f45270 */
[----:B------:R-:W-:Y:S02]  /*0640*/  ISETP.NE.AND P1, PT, R9, RZ, PT ;  /* 0x000000ff0900720c */ /* 0x000fe40003f25270 */
[----:B------:R-:W-:Y:S01]  /*0650*/  LOP3.LUT R5, R3, 0x7fffff, RZ, 0xc0, !PT ;  /* 0x007fffff03057812 */ /* 0x000fe200078ec0ff */
[----:B------:R-:W-:Y:S01]  /*0660*/  FFMA.RP R3, R10, R8, R7 ;  /* 0x000000080a037223 */ /* 0x000fe20000008007 */
[----:B------:R-:W-:Y:S02]  /*0670*/  VIADD R8, R9, 0x20 ;  /* 0x0000002009087836 */ /* 0x000fe40000000000 */
[----:B------:R-:W-:Y:S01]  /*0680*/  LOP3.LUT R5, R5, 0x800000, RZ, 0xfc, !PT ;  /* 0x0080000005057812 */ /* 0x000fe200078efcff */
[----:B------:R-:W-:Y:S01]  /*0690*/  IMAD.MOV R7, RZ, RZ, -R9 ;  /* 0x000000ffff077224 */ /* 0x000fe200078e0a09 */
[----:B------:R-:W-:-:S02]  /*06a0*/  FSETP.NEU.FTZ.AND P0, PT, R3, R6, PT ;  /* 0x000000060300720b */ /* 0x000fc40003f1d000 */
[----:B------:R-:W-:Y:S02]  /*06b0*/  SHF.L.U32 R8, R5, R8, RZ ;  /* 0x0000000805087219 */ /* 0x000fe400000006ff */
[----:B------:R-:W-:Y:S02]  /*06c0*/  SEL R6, R7, RZ, P2 ;  /* 0x000000ff07067207 */ /* 0x000fe40001000000 */
[----:B------:R-:W-:Y:S02]  /*06d0*/  ISETP.NE.AND P1, PT, R8, RZ, P1 ;  /* 0x000000ff0800720c */ /* 0x000fe40000f25270 */
[----:B------:R-:W-:Y:S02]  /*06e0*/  SHF.R.U32.HI R6, RZ, R6, R5 ;  /* 0x00000006ff067219 */ /* 0x000fe40000011605 */
[----:B------:R-:W-:Y:S02]  /*06f0*/  PLOP3.LUT P0, PT, P0, P1, PT, 0xf8, 0x8f ;  /* 0x00000000008f781c */ /* 0x000fe40000703f70 */
[----:B------:R-:W-:-:S02]  /*0700*/  SHF.R.U32.HI R8, RZ, 0x1, R6 ;  /* 0x00000001ff087819 */ /* 0x000fc40000011606 */
[----:B------:R-:W-:-:S04]  /*0710*/  SEL R3, RZ, 0x1, !P0 ;  /* 0x00000001ff037807 */ /* 0x000fc80004000000 */
[----:B------:R-:W-:-:S04]  /*0720*/  LOP3.LUT R3, R3, 0x1, R8, 0xf8, !PT ;  /* 0x0000000103037812 */ /* 0x000fc800078ef808 */
[----:B------:R-:W-:-:S05]  /*0730*/  LOP3.LUT R3, R3, R6, RZ, 0xc0, !PT ;  /* 0x0000000603037212 */ /* 0x000fca00078ec0ff */
[----:B------:R-:W-:-:S05]  /*0740*/  IMAD.IADD R3, R8, 0x1, R3 ;  /* 0x0000000108037824 */ /* 0x000fca00078e0203 */
[----:B------:R-:W-:Y:S01]  /*0750*/  LOP3.LUT R0, R3, R0, RZ, 0xfc, !PT ;  /* 0x0000000003007212 */ /* 0x000fe200078efcff */
[----:B------:R-:W-:Y:S06]  /*0760*/  BRA `(.L_x_56) ;  /* 0x0000000000107947 */ /* 0x000fec0003800000 */
.L_x_55:
[----:B------:R-:W-:-:S04]  /*0770*/  LOP3.LUT R0, R0, 0x80000000, RZ, 0xc0, !PT ;  /* 0x8000000000007812 */ /* 0x000fc800078ec0ff */
[----:B------:R-:W-:Y:S01]  /*0780*/  LOP3.LUT R0, R0, 0x7f800000, RZ, 0xfc, !PT ;  /* 0x7f80000000007812 */ /* 0x000fe200078efcff */
[----:B------:R-:W-:Y:S06]  /*0790*/  BRA `(.L_x_56) ;  /* 0x0000000000047947 */ /* 0x000fec0003800000 */
.L_x_54:
[----:B------:R-:W-:-:S07]  /*07a0*/  IMAD R0, R6, 0x800000, R0 ;  /* 0x0080000006007824 */ /* 0x000fce00078e0200 */
.L_x_56:
[----:B------:R-:W-:Y:S05]  /*07b0*/  BSYNC.RECONVERGENT B2 ;  /* 0x0000000000027941 */ /* 0x000fea0003800200 */
.L_x_53:
[----:B------:R-:W-:Y:S05]  /*07c0*/  BRA `(.L_x_57) ;  /* 0x0000000000207947 */ /* 0x000fea0003800000 */
.L_x_52:
[----:B------:R-:W-:-:S04]  /*07d0*/  LOP3.LUT R0, R8, 0x80000000, R7, 0x48, !PT ;  /* 0x8000000008007812 */ /* 0x000fc800078e4807 */
[----:B------:R-:W-:Y:S01]  /*07e0*/  LOP3.LUT R0, R0, 0x7f800000, RZ, 0xfc, !PT ;  /* 0x7f80000000007812 */ /* 0x000fe200078efcff */
[----:B------:R-:W-:Y:S06]  /*07f0*/  BRA `(.L_x_57) ;  /* 0x0000000000147947 */ /* 0x000fec0003800000 */
.L_x_51:
[----:B------:R-:W-:Y:S01]  /*0800*/  LOP3.LUT R0, R8, 0x80000000, R7, 0x48, !PT ;  /* 0x8000000008007812 */ /* 0x000fe200078e4807 */
[----:B------:R-:W-:Y:S06]  /*0810*/  BRA `(.L_x_57) ;  /* 0x00000000000c7947 */ /* 0x000fec0003800000 */
.L_x_50:
[----:B------:R-:W0:Y:S01]  /*0820*/  MUFU.RSQ R0, -QNAN ;  /* 0xffc0000000007908 */ /* 0x000e220000001400 */
[----:B------:R-:W-:Y:S05]  /*0830*/  BRA `(.L_x_57) ;  /* 0x0000000000047947 */ /* 0x000fea0003800000 */
.L_x_49:
[----:B------:R-:W-:-:S07]  /*0840*/  FADD.FTZ R0, R0, R3 ;  /* 0x0000000300007221 */ /* 0x000fce0000010000 */
.L_x_57:
[----:B------:R-:W-:Y:S05]  /*0850*/  BSYNC.RECONVERGENT B1 ;  /* 0x0000000000017941 */ /* 0x000fea0003800200 */
.L_x_47:
[----:B------:R-:W-:-:S04]  /*0860*/  IMAD.MOV.U32 R5, RZ, RZ, 0x0 ;  /* 0x00000000ff057424 */ /* 0x000fc800078e00ff */
[----:B0-----:R-:W-:Y:S05]  /*0870*/  RET.REL.NODEC R4 `(_Z9vectorDivPKfS0_Pfi) ;  /* 0xfffffff404e07950 */ /* 0x001fea0003c3ffff */
.L_x_58:
        /* <DEDUP_REMOVED lines=16> */
.L_x_64:


//--------------------- .text._Z9vectorMulPKfS0_Pfi --------------------------
	.section	.text._Z9vectorMulPKfS0_Pfi,"ax",@progbits
	.align	128
        .global         _Z9vectorMulPKfS0_Pfi
        .type           _Z9vectorMulPKfS0_Pfi,@function
        .size           _Z9vectorMulPKfS0_Pfi,(.L_x_81 - _Z9vectorMulPKfS0_Pfi)
        .other          _Z9vectorMulPKfS0_Pfi,@"STO_CUDA_ENTRY STV_DEFAULT"
_Z9vectorMulPKfS0_Pfi:
.text._Z9vectorMulPKfS0_Pfi:
        /* <DEDUP_REMOVED lines=10> */
[----:B------:R-:W2:Y:S08]  /*00a0*/  LDC.64 R4, c[0x0][0x388] ;  /* 0x0000e200ff047b82 */ /* 0x000eb00000000a00 */
[----:B------:R-:W3:Y:S01]  /*00b0*/  LDC.64 R6, c[0x0][0x390] ;  /* 0x0000e400ff067b82 */ /* 0x000ee20000000a00 */
[----:B0-----:R-:W-:-:S06]  /*00c0*/  IMAD.WIDE R2, R9, 0x4, R2 ;  /* 0x0000000409027825 */ /* 0x001fcc00078e0202 */
[----:B-1----:R-:W4:Y:S01]  /*00d0*/  LDG.E R2, desc[UR4][R2.64] ;  /* 0x0000000402027981 */ /* 0x002f22000c1e1900 */
[----:B--2---:R-:W-:-:S06]  /*00e0*/  IMAD.WIDE R4, R9, 0x4, R4 ;  /* 0x0000000409047825 */ /* 0x004fcc00078e0204 */
[----:B------:R-:W4:Y:S01]  /*00f0*/  LDG.E R5, desc[UR4][R4.64] ;  /* 0x0000000404057981 */ /* 0x000f22000c1e1900 */
[----:B---3--:R-:W-:-:S04]  /*0100*/  IMAD.WIDE R6, R9, 0x4, R6 ;  /* 0x0000000409067825 */ /* 0x008fc800078e0206 */
[----:B----4-:R-:W-:-:S05]  /*0110*/  FMUL R9, R2, R5 ;  /* 0x0000000502097220 */ /* 0x010fca0000400000 */
[----:B------:R-:W-:Y:S01]  /*0120*/  STG.E desc[UR4][R6.64], R9 ;  /* 0x0000000906007986 */ /* 0x000fe2000c101904 */
[----:B------:R-:W-:Y:S05]  /*0130*/  EXIT ;  /* 0x000000000000794d */ /* 0x000fea0003800000 */
.L_x_59:
        /* <DEDUP_REMOVED lines=12> */
.L_x_81:


//--------------------- .text._Z9vectorSubPKfS0_Pfi --------------------------
	.section	.text._Z9vectorSubPKfS0_Pfi,"ax",@progbits
	.align	128
        .global         _Z9vectorSubPKfS0_Pfi
        .type           _Z9vectorSubPKfS0_Pfi,@function
        .size           _Z9vectorSubPKfS0_Pfi,(.L_x_82 - _Z9vectorSubPKfS0_Pfi)
        .other          _Z9vectorSubPKfS0_Pfi,@"STO_CUDA_ENTRY STV_DEFAULT"
_Z9vectorSubPKfS0_Pfi:
.text._Z9vectorSubPKfS0_Pfi:
        /* <DEDUP_REMOVED lines=17> */
[----:B----4-:R-:W-:-:S05]  /*0110*/  FADD R9, R2, -R5 ;  /* 0x8000000502097221 */ /* 0x010fca0000000000 */
[----:B------:R-:W-:Y:S01]  /*0120*/  STG.E desc[UR4][R6.64], R9 ;  /* 0x0000000906007986 */ /* 0x000fe2000c101904 */
[----:B------:R-:W-:Y:S05]  /*0130*/  EXIT ;  /* 0x000000000000794d */ /* 0x000fea0003800000 */
.L_x_60:
        /* <DEDUP_REMOVED lines=12> */
.L_x_82:


//--------------------- .text._Z9vectorAddPKfS0_Pfi --------------------------
	.section	.text._Z9vectorAddPKfS0_Pfi,"ax",@progbits
	.align	128
        .global         _Z9vectorAddPKfS0_Pfi
        .type           _Z9vectorAddPKfS0_Pfi,@function
        .size           _Z9vectorAddPKfS0_Pfi,(.L_x_83 - _Z9vectorAddPKfS0_Pfi)
        .other          _Z9vectorAddPKfS0_Pfi,@"STO_CUDA_ENTRY STV_DEFAULT"
_Z9vectorAddPKfS0_Pfi:
.text._Z9vectorAddPKfS0_Pfi:
        /* <DEDUP_REMOVED lines=17> */
[----:B----4-:R-:W-:-:S05]  /*0110*/  FADD R9, R2, R5 ;  /* 0x0000000502097221 */ /* 0x010fca0000000000 */
[----:B------:R-:W-:Y:S01]  /*0120*/  STG.E desc[UR4][R6.64], R9 ;  /* 0x0000000906007986 */ /* 0x000fe2000c101904 */
[----:B------:R-:W-:Y:S05]  /*0130*/  EXIT ;  /* 0x000000000000794d */ /* 0x000fea0003800000 */
.L_x_61:
        /* <DEDUP_REMOVED lines=12> */
.L_x_83:


//--------------------- .nv.shared._Z11vectorClampPKfPfffi --------------------------
	.section	.nv.shared._Z11vectorClampPKfPfffi,"aw",@nobits
	.sectionflags	@""
	.align	16
	.zero		1024


//--------------------- .nv.shared.reserved.0     --------------------------
	.section	.nv.shared.reserved.0,"aw",@nobits
	.weak		__nv_reservedSMEM_offset_0_alias
	.size		__nv_reservedSMEM_offset_0_alias, 0, 64
	.other		__nv_reservedSMEM_offset_0_alias,@"STO_CUDA_RESERVED_SHARED STV_DEFAULT"
__nv_reservedSMEM_offset_0_alias:
	.zero		0
	.zero		64


//--------------------- .nv.shared._Z10vectorCopyPKfPfi --------------------------
	.section	.nv.shared._Z10vectorCopyPKfPfi,"aw",@nobits
	.sectionflags	@""
	.align	16
	.zero		1024


//--------------------- .nv.shared._Z10vectorFillPffi --------------------------
	.section	.nv.shared._Z10vectorFillPffi,"aw",@nobits
	.sectionflags	@""
	.align	16
	.zero		1024


//--------------------- .nv.shared._Z19vectorNormL2SquaredPKfPfi --------------------------
	.section	.nv.shared._Z19vectorNormL2SquaredPKfPfi,"aw",@nobits
	.sectionflags	@""
	.align	16
	.zero		1024


//--------------------- .nv.shared._Z9vectorDotPKfS0_Pfi --------------------------
	.section	.nv.shared._Z9vectorDotPKfS0_Pfi,"aw",@nobits
	.sectionflags	@""
	.align	16
	.zero		1024


//--------------------- .nv.shared._Z9vectorMinPKfPfi --------------------------
	.section	.nv.shared._Z9vectorMinPKfPfi,"aw",@nobits
	.sectionflags	@""
	.align	16
	.zero		1024


//--------------------- .nv.shared._Z9vectorMaxPKfPfi --------------------------
	.section	.nv.shared._Z9vectorMaxPKfPfi,"aw",@nobits
	.sectionflags	@""
	.align	16
	.zero		1024


//--------------------- .nv.shared._Z10vectorMeanPKfPfi --------------------------
	.section	.nv.shared._Z10vectorMeanPKfPfi,"aw",@nobits
	.sectionflags	@""
	.align	16
	.zero		1024


//--------------------- .nv.shared._Z9vectorSumPKfPfi --------------------------
	.section	.nv.shared._Z9vectorSumPKfPfi,"aw",@nobits
	.sectionflags	@""
	.align	16
	.zero		1024


//--------------------- .nv.shared._Z10vectorTanhPKfPfi --------------------------
	.section	.nv.shared._Z10vectorTanhPKfPfi,"aw",@nobits
	.sectionflags	@""
	.align	16
	.zero		1024


//--------------------- .nv.shared._Z13vectorSigmoidPKfPfi --------------------------
	.section	.nv.shared._Z13vectorSigmoidPKfPfi,"aw",@nobits
	.sectionflags	@""
	.align	16
	.zero		1024


//--------------------- .nv.shared._Z18vectorReLUGradientPKfPfi --------------------------
	.section	.nv.shared._Z18vectorReLUGradientPKfPfi,"aw",@nobits
	.sectionflags	@""
	.align	16
	.zero		1024


//--------------------- .nv.shared._Z10vectorReLUPKfPfi --------------------------
	.section	.nv.shared._Z10vectorReLUPKfPfi,"aw",@nobits
	.sectionflags	@""
	.align	16
	.zero		1024


//--------------------- .nv.shared._Z15vectorMulScalarPKffPfi --------------------------
	.section	.nv.shared._Z15vectorMulScalarPKffPfi,"aw",@nobits
	.sectionflags	@""
	.align	16
	.zero		1024


//--------------------- .nv.shared._Z15vectorAddScalarPKffPfi --------------------------
	.section	.nv.shared._Z15vectorAddScalarPKffPfi,"aw",@nobits
	.sectionflags	@""
	.align	16
	.zero		1024


//--------------------- .nv.shared._Z9vectorDivPKfS0_Pfi --------------------------
	.section	.nv.shared._Z9vectorDivPKfS0_Pfi,"aw",@nobits
	.sectionflags	@""
	.align	16
	.zero		1024


//--------------------- .nv.shared._Z9vectorMulPKfS0_Pfi --------------------------
	.section	.nv.shared._Z9vectorMulPKfS0_Pfi,"aw",@nobits
	.sectionflags	@""
	.align	16
	.zero		1024


//--------------------- .nv.shared._Z9vectorSubPKfS0_Pfi --------------------------
	.section	.nv.shared._Z9vectorSubPKfS0_Pfi,"aw",@nobits
	.sectionflags	@""
	.align	16
	.zero		1024


//--------------------- .nv.shared._Z9vectorAddPKfS0_Pfi --------------------------
	.section	.nv.shared._Z9vectorAddPKfS0_Pfi,"aw",@nobits
	.sectionflags	@""
	.align	16
	.zero		1024


//--------------------- .nv.constant0._Z11vectorClampPKfPfffi --------------------------
	.section	.nv.constant0._Z11vectorClampPKfPfffi,"a",@progbits
	.sectionflags	@""
	.align	4
.nv.constant0._Z11vectorClampPKfPfffi:
	.zero		924


//--------------------- .nv.constant0._Z10vectorCopyPKfPfi --------------------------
	.section	.nv.constant0._Z10vectorCopyPKfPfi,"a",@progbits
	.sectionflags	@""
	.align	4
.nv.constant0._Z10vectorCopyPKfPfi:
	.zero		916


//--------------------- .nv.constant0._Z10vectorFillPffi --------------------------
	.section	.nv.constant0._Z10vectorFillPffi,"a",@progbits
	.sectionflags	@""
	.align	4
.nv.constant0._Z10vectorFillPffi:
	.zero		912


//--------------------- .nv.constant0._Z19vectorNormL2SquaredPKfPfi --------------------------
	.section	.nv.constant0._Z19vectorNormL2SquaredPKfPfi,"a",@progbits
	.sectionflags	@""
	.align	4
.nv.constant0._Z19vectorNormL2SquaredPKfPfi:
	.zero		916


//--------------------- .nv.constant0._Z9vectorDotPKfS0_Pfi --------------------------
	.section	.nv.constant0._Z9vectorDotPKfS0_Pfi,"a",@progbits
	.sectionflags	@""
	.align	4
.nv.constant0._Z9vectorDotPKfS0_Pfi:
	.zero		924


//--------------------- .nv.constant0._Z9vectorMinPKfPfi --------------------------
	.section	.nv.constant0._Z9vectorMinPKfPfi,"a",@progbits
	.sectionflags	@""
	.align	4
.nv.constant0._Z9vectorMinPKfPfi:
	.zero		916


//--------------------- .nv.constant0._Z9vectorMaxPKfPfi --------------------------
	.section	.nv.constant0._Z9vectorMaxPKfPfi,"a",@progbits
	.sectionflags	@""
	.align	4
.nv.constant0._Z9vectorMaxPKfPfi:
	.zero		916


//--------------------- .nv.constant0._Z10vectorMeanPKfPfi --------------------------
	.section	.nv.constant0._Z10vectorMeanPKfPfi,"a",@progbits
	.sectionflags	@""
	.align	4
.nv.constant0._Z10vectorMeanPKfPfi:
	.zero		916


//--------------------- .nv.constant0._Z9vectorSumPKfPfi --------------------------
	.section	.nv.constant0._Z9vectorSumPKfPfi,"a",@progbits
	.sectionflags	@""
	.align	4
.nv.constant0._Z9vectorSumPKfPfi:
	.zero		916


//--------------------- .nv.constant0._Z10vectorTanhPKfPfi --------------------------
	.section	.nv.constant0._Z10vectorTanhPKfPfi,"a",@progbits
	.sectionflags	@""
	.align	4
.nv.constant0._Z10vectorTanhPKfPfi:
	.zero		916


//--------------------- .nv.constant0._Z13vectorSigmoidPKfPfi --------------------------
	.section	.nv.constant0._Z13vectorSigmoidPKfPfi,"a",@progbits
	.sectionflags	@""
	.align	4
.nv.constant0._Z13vectorSigmoidPKfPfi:
	.zero		916


//--------------------- .nv.constant0._Z18vectorReLUGradientPKfPfi --------------------------
	.section	.nv.constant0._Z18vectorReLUGradientPKfPfi,"a",@progbits
	.sectionflags	@""
	.align	4
.nv.constant0._Z18vectorReLUGradientPKfPfi:
	.zero		916


//--------------------- .nv.constant0._Z10vectorReLUPKfPfi --------------------------
	.section	.nv.constant0._Z10vectorReLUPKfPfi,"a",@progbits
	.sectionflags	@""
	.align	4
.nv.constant0._Z10vectorReLUPKfPfi:
	.zero		916


//--------------------- .nv.constant0._Z15vectorMulScalarPKffPfi --------------------------
	.section	.nv.constant0._Z15vectorMulScalarPKffPfi,"a",@progbits
	.sectionflags	@""
	.align	4
.nv.constant0._Z15vectorMulScalarPKffPfi:
	.zero		924


//--------------------- .nv.constant0._Z15vectorAddScalarPKffPfi --------------------------
	.section	.nv.constant0._Z15vectorAddScalarPKffPfi,"a",@progbits
	.sectionflags	@""
	.align	4
.nv.constant0._Z15vectorAddScalarPKffPfi:
	.zero		924


//--------------------- .nv.constant0._Z9vectorDivPKfS0_Pfi --------------------------
	.section	.nv.constant0._Z9vectorDivPKfS0_Pfi,"a",@progbits
	.sectionflags	@""
	.align	4
.nv.constant0._Z9vectorDivPKfS0_Pfi:
	.zero		924


//--------------------- .nv.constant0._Z9vectorMulPKfS0_Pfi --------------------------
	.section	.nv.constant0._Z9vectorMulPKfS0_Pfi,"a",@progbits
	.sectionflags	@""
	.align	4
.nv.constant0._Z9vectorMulPKfS0_Pfi:
	.zero		924


//--------------------- .nv.constant0._Z9vectorSubPKfS0_Pfi --------------------------
	.section	.nv.constant0._Z9vectorSubPKfS0_Pfi,"a",@progbits
	.sectionflags	@""
	.align	4
.nv.constant0._Z9vectorSubPKfS0_Pfi:
	.zero		924


//--------------------- .nv.constant0._Z9vectorAddPKfS0_Pfi --------------------------
	.section	.nv.constant0._Z9vectorAddPKfS0_Pfi,"a",@progbits
	.sectionflags	@""
	.align	4
.nv.constant0._Z9vectorAddPKfS0_Pfi:
	.zero		924


//--------------------- SYMBOLS --------------------------

	.type		.nv.reservedSmem.offset0,@object
	.size		.nv.reservedSmem.offset0,0x4
	.type		.nv.reservedSmem.cap,@object
	.size		.nv.reservedSmem.cap,0x4
